def attn_fwd(
    Q,
    K,
    V,
    Out,
    Lse,
    sm_scale,
    stride_qz,
    stride_qh,
    stride_qm,
    stride_qk,
    stride_kz,
    stride_kh,
    stride_kn,
    stride_kk,
    stride_vz,
    stride_vh,
    stride_vn,
    stride_vk,
    stride_oz,
    stride_oh,
    stride_om,
    stride_ok,
    seqlen_q,
    seqlen_k,
    BLOCK_M: tl.constexpr,
    BLOCK_N: tl.constexpr,
    HEAD_DIM: tl.constexpr,
    CAUSAL: tl.constexpr,
):
    start_m = tl.program_id(0)
    off_hz = tl.program_id(1)
    q_off = off_hz * stride_qh
    k_off = off_hz * stride_kh
    v_off = off_hz * stride_vh
    offs_m = start_m * BLOCK_M + tl.arange(0, BLOCK_M)
    offs_d = tl.arange(0, HEAD_DIM)
    offs_n = tl.arange(0, BLOCK_N)
    q_ptrs = Q + q_off + offs_m[:, None] * stride_qm + offs_d[None, :] * stride_qk
    k_ptrs = K + k_off + offs_d[:, None] * stride_kk + offs_n[None, :] * stride_kn
    v_ptrs = V + v_off + offs_n[:, None] * stride_vn + offs_d[None, :] * stride_vk
    m_i = tl.full([BLOCK_M], float("-inf"), dtype=tl.float32)
    l_i = tl.zeros([BLOCK_M], dtype=tl.float32) + 1.0
    acc = tl.zeros([BLOCK_M, HEAD_DIM], dtype=tl.float32)
    q = tl.load(q_ptrs)
    acc, l_i, m_i = _attn_fwd_inner(
        acc,
        l_i,
        m_i,
        q,
        k_ptrs,
        v_ptrs,
        sm_scale,
        stride_kn,
        stride_vn,
        start_m,
        seqlen_k,
        BLOCK_M,
        BLOCK_N,
        HEAD_DIM,
        CAUSAL,
    )
    acc = acc / l_i[:, None]
    lse = m_i + tl.math.log2(l_i) / 1.4426950408889634
    o_ptrs = (
        Out
        + off_hz * stride_oh
        + offs_m[:, None] * stride_om
        + offs_d[None, :] * stride_ok
    )
    tl.store(o_ptrs, acc.to(Out.dtype.element_ty))
    tl.store(Lse + off_hz * seqlen_q + offs_m, lse)

# config = {"BLOCK_M": 128, "BLOCK_N": 32, "HEAD_DIM": 64, "arch": "sm_100", "causal": false, "dtype": "bf16", "num_stages": 2, "num_warps": 8}
# arch = sm_100


// ===== COMPILED SASS (sm_100a) =====

	.target	sm_100a

	.elftype	@"ET_EXEC"


//--------------------- .note.nv.tkinfo           --------------------------
	.section	.note.nv.tkinfo,"",@"SHT_NOTE"
	.sectionflags	@"SHF_NOTE_NV_TKINFO"
	.tkinfo
        /*0018*/ 	.word	0x00000081
        /*0030*/ 	.string	""
        /*0030*/ 	.string	"ptxas-blackwell"
        /*0030*/ 	.string	"Cuda compilation tools, release 12.9, V12.9.86"
        /*0030*/ 	.string	"Build cuda_12.9.r12.9/compiler.36037853_0"
        /*0030*/ 	.string	"-v  -suppress-debug-info  -lineinfo  -arch sm_100a "



//--------------------- .note.nv.cuver            --------------------------
	.section	.note.nv.cuver,"",@"SHT_NOTE"
	.sectionflags	@"SHF_NOTE_NV_CUVER"
        /*0018*/ 	.short	0x0001
        /*001a*/ 	.short	0x0064
        /*001c*/ 	.short	0x0001
        /*001e*/ 	.short	0x0000
        /*0020*/ 	.short	0x0001
        /*0022*/ 	.short	0x0000


//--------------------- .nv.info                  --------------------------
	.section	.nv.info,"",@"SHT_CUDA_INFO"
	.align	4


	//----- nvinfo : EIATTR_REGCOUNT
	.align		4
        /*0000*/ 	.byte	0x04, 0x2f
        /*0002*/ 	.short	(.L_5 - .L_4)
	.align		4
.L_4:
        /*0004*/ 	.word	index@(attn_fwd)
        /*0008*/ 	.word	0x00000064


	//----- nvinfo : EIATTR_FRAME_SIZE
	.align		4
.L_5:
        /*000c*/ 	.byte	0x04, 0x11
        /*000e*/ 	.short	(.L_7 - .L_6)
	.align		4
.L_6:
        /*0010*/ 	.word	index@($__internal_2_$__cuda_sm10x_tcgen05_guardrail_trap_unallocated_columns_being_dealloced)
        /*0014*/ 	.word	0x00000000


	//----- nvinfo : EIATTR_FRAME_SIZE
	.align		4
.L_7:
        /*0018*/ 	.byte	0x04, 0x11
        /*001a*/ 	.short	(.L_9 - .L_8)
	.align		4
.L_8:
        /*001c*/ 	.word	index@($__internal_1_$__cuda_sm10x_tcgen05_guardrail_trap_phase_invalid_during_alloc)
        /*0020*/ 	.word	0x00000000


	//----- nvinfo : EIATTR_FRAME_SIZE
	.align		4
.L_9:
        /*0024*/ 	.byte	0x04, 0x11
        /*0026*/ 	.short	(.L_11 - .L_10)
	.align		4
.L_10:
        /*0028*/ 	.word	index@($__internal_0_$__cuda_sm10x_tcgen05_guardrail_trap_col_being_dealloced_not_returned_by_alloc)
        /*002c*/ 	.word	0x00000000


	//----- nvinfo : EIATTR_FRAME_SIZE
	.align		4
.L_11:
        /*0030*/ 	.byte	0x04, 0x11
        /*0032*/ 	.short	(.L_13 - .L_12)
	.align		4
.L_12:
        /*0034*/ 	.word	index@(attn_fwd)
        /*0038*/ 	.word	0x00000000


	//----- nvinfo : EIATTR_MIN_STACK_SIZE
	.align		4
.L_13:
        /*003c*/ 	.byte	0x04, 0x12
        /*003e*/ 	.short	(.L_15 - .L_14)
	.align		4
.L_14:
        /*0040*/ 	.word	index@(attn_fwd)
        /*0044*/ 	.word	0x00000000
.L_15:


//--------------------- .nv.info.attn_fwd         --------------------------
	.section	.nv.info.attn_fwd,"",@"SHT_CUDA_INFO"
	.sectionflags	@""
	.align	4


	//----- nvinfo : EIATTR_CUDA_API_VERSION
	.align		4
        /*0000*/ 	.byte	0x04, 0x37
        /*0002*/ 	.short	(.L_17 - .L_16)
.L_16:
        /*0004*/ 	.word	0x00000081


	//----- nvinfo : EIATTR_KPARAM_INFO
	.align		4
.L_17:
        /*0008*/ 	.byte	0x04, 0x17
        /*000a*/ 	.short	(.L_19 - .L_18)
.L_18:
        /*000c*/ 	.word	0x00000000
        /*0010*/ 	.short	0x0019
        /*0012*/ 	.short	0x0080
        /*0014*/ 	.byte	0x00, 0xf4, 0x21, 0x00


	//----- nvinfo : EIATTR_KPARAM_INFO
	.align		4
.L_19:
        /*0018*/ 	.byte	0x04, 0x17
        /*001a*/ 	.short	(.L_21 - .L_20)
.L_20:
        /*001c*/ 	.word	0x00000000
        /*0020*/ 	.short	0x0018
        /*0022*/ 	.short	0x0078
        /*0024*/ 	.byte	0x00, 0xf4, 0x21, 0x00


	//----- nvinfo : EIATTR_KPARAM_INFO
	.align		4
.L_21:
        /*0028*/ 	.byte	0x04, 0x17
        /*002a*/ 	.short	(.L_23 - .L_22)
.L_22:
        /*002c*/ 	.word	0x00000000
        /*0030*/ 	.short	0x0017
        /*0032*/ 	.short	0x0070
        /*0034*/ 	.byte	0x00, 0xf0, 0x11, 0x00


	//----- nvinfo : EIATTR_KPARAM_INFO
	.align		4
.L_23:
        /*0038*/ 	.byte	0x04, 0x17
        /*003a*/ 	.short	(.L_25 - .L_24)
.L_24:
        /*003c*/ 	.word	0x00000000
        /*0040*/ 	.short	0x0016
        /*0042*/ 	.short	0x006c
        /*0044*/ 	.byte	0x00, 0xf0, 0x11, 0x00


	//----- nvinfo : EIATTR_KPARAM_INFO
	.align		4
.L_25:
        /*0048*/ 	.byte	0x04, 0x17
        /*004a*/ 	.short	(.L_27 - .L_26)
.L_26:
        /*004c*/ 	.word	0x00000000
        /*0050*/ 	.short	0x0015
        /*0052*/ 	.short	0x0068
        /*0054*/ 	.byte	0x00, 0xf0, 0x11, 0x00


	//----- nvinfo : EIATTR_KPARAM_INFO
	.align		4
.L_27:
        /*0058*/ 	.byte	0x04, 0x17
        /*005a*/ 	.short	(.L_29 - .L_28)
.L_28:
        /*005c*/ 	.word	0x00000000
        /*0060*/ 	.short	0x0014
        /*0062*/ 	.short	0x0064
        /*0064*/ 	.byte	0x00, 0xf0, 0x11, 0x00


	//----- nvinfo : EIATTR_KPARAM_INFO
	.align		4
.L_29:
        /*0068*/ 	.byte	0x04, 0x17
        /*006a*/ 	.short	(.L_31 - .L_30)
.L_30:
        /*006c*/ 	.word	0x00000000
        /*0070*/ 	.short	0x0013
        /*0072*/ 	.short	0x0060
        /*0074*/ 	.byte	0x00, 0xf0, 0x11, 0x00


	//----- nvinfo : EIATTR_KPARAM_INFO
	.align		4
.L_31:
        /*0078*/ 	.byte	0x04, 0x17
        /*007a*/ 	.short	(.L_33 - .L_32)
.L_32:
        /*007c*/ 	.word	0x00000000
        /*0080*/ 	.short	0x0012
        /*0082*/ 	.short	0x005c
        /*0084*/ 	.byte	0x00, 0xf0, 0x11, 0x00


	//----- nvinfo : EIATTR_KPARAM_INFO
	.align		4
.L_33:
        /*0088*/ 	.byte	0x04, 0x17
        /*008a*/ 	.short	(.L_35 - .L_34)
.L_34:
        /*008c*/ 	.word	0x00000000
        /*0090*/ 	.short	0x0011
        /*0092*/ 	.short	0x0058
        /*0094*/ 	.byte	0x00, 0xf0, 0x11, 0x00


	//----- nvinfo : EIATTR_KPARAM_INFO
	.align		4
.L_35:
        /*0098*/ 	.byte	0x04, 0x17
        /*009a*/ 	.short	(.L_37 - .L_36)
.L_36:
        /*009c*/ 	.word	0x00000000
        /*00a0*/ 	.short	0x0010
        /*00a2*/ 	.short	0x0054
        /*00a4*/ 	.byte	0x00, 0xf0, 0x11, 0x00


	//----- nvinfo : EIATTR_KPARAM_INFO
	.align		4
.L_37:
        /*00a8*/ 	.byte	0x04, 0x17
        /*00aa*/ 	.short	(.L_39 - .L_38)
.L_38:
        /*00ac*/ 	.word	0x00000000
        /*00b0*/ 	.short	0x000f
        /*00b2*/ 	.short	0x0050
        /*00b4*/ 	.byte	0x00, 0xf0, 0x11, 0x00


	//----- nvinfo : EIATTR_KPARAM_INFO
	.align		4
.L_39:
        /*00b8*/ 	.byte	0x04, 0x17
        /*00ba*/ 	.short	(.L_41 - .L_40)
.L_40:
        /*00bc*/ 	.word	0x00000000
        /*00c0*/ 	.short	0x000e
        /*00c2*/ 	.short	0x004c
        /*00c4*/ 	.byte	0x00, 0xf0, 0x11, 0x00


	//----- nvinfo : EIATTR_KPARAM_INFO
	.align		4
.L_41:
        /*00c8*/ 	.byte	0x04, 0x17
        /*00ca*/ 	.short	(.L_43 - .L_42)
.L_42:
        /*00cc*/ 	.word	0x00000000
        /*00d0*/ 	.short	0x000d
        /*00d2*/ 	.short	0x0048
        /*00d4*/ 	.byte	0x00, 0xf0, 0x11, 0x00


	//----- nvinfo : EIATTR_KPARAM_INFO
	.align		4
.L_43:
        /*00d8*/ 	.byte	0x04, 0x17
        /*00da*/ 	.short	(.L_45 - .L_44)
.L_44:
        /*00dc*/ 	.word	0x00000000
        /*00e0*/ 	.short	0x000c
        /*00e2*/ 	.short	0x0044
        /*00e4*/ 	.byte	0x00, 0xf0, 0x11, 0x00


	//----- nvinfo : EIATTR_KPARAM_INFO
	.align		4
.L_45:
        /*00e8*/ 	.byte	0x04, 0x17
        /*00ea*/ 	.short	(.L_47 - .L_46)
.L_46:
        /*00ec*/ 	.word	0x00000000
        /*00f0*/ 	.short	0x000b
        /*00f2*/ 	.short	0x0040
        /*00f4*/ 	.byte	0x00, 0xf0, 0x11, 0x00


	//----- nvinfo : EIATTR_KPARAM_INFO
	.align		4
.L_47:
        /*00f8*/ 	.byte	0x04, 0x17
        /*00fa*/ 	.short	(.L_49 - .L_48)
.L_48:
        /*00fc*/ 	.word	0x00000000
        /*0100*/ 	.short	0x000a
        /*0102*/ 	.short	0x003c
        /*0104*/ 	.byte	0x00, 0xf0, 0x11, 0x00


	//----- nvinfo : EIATTR_KPARAM_INFO
	.align		4
.L_49:
        /*0108*/ 	.byte	0x04, 0x17
        /*010a*/ 	.short	(.L_51 - .L_50)
.L_50:
        /*010c*/ 	.word	0x00000000
        /*0110*/ 	.short	0x0009
        /*0112*/ 	.short	0x0038
        /*0114*/ 	.byte	0x00, 0xf0, 0x11, 0x00


	//----- nvinfo : EIATTR_KPARAM_INFO
	.align		4
.L_51:
        /*0118*/ 	.byte	0x04, 0x17
        /*011a*/ 	.short	(.L_53 - .L_52)
.L_52:
        /*011c*/ 	.word	0x00000000
        /*0120*/ 	.short	0x0008
        /*0122*/ 	.short	0x0034
        /*0124*/ 	.byte	0x00, 0xf0, 0x11, 0x00


	//----- nvinfo : EIATTR_KPARAM_INFO
	.align		4
.L_53:
        /*0128*/ 	.byte	0x04, 0x17
        /*012a*/ 	.short	(.L_55 - .L_54)
.L_54:
        /*012c*/ 	.word	0x00000000
        /*0130*/ 	.short	0x0007
        /*0132*/ 	.short	0x0030
        /*0134*/ 	.byte	0x00, 0xf0, 0x11, 0x00


	//----- nvinfo : EIATTR_KPARAM_INFO
	.align		4
.L_55:
        /*0138*/ 	.byte	0x04, 0x17
        /*013a*/ 	.short	(.L_57 - .L_56)
.L_56:
        /*013c*/ 	.word	0x00000000
        /*0140*/ 	.short	0x0006
        /*0142*/ 	.short	0x002c
        /*0144*/ 	.byte	0x00, 0xf0, 0x11, 0x00


	//----- nvinfo : EIATTR_KPARAM_INFO
	.align		4
.L_57:
        /*0148*/ 	.byte	0x04, 0x17
        /*014a*/ 	.short	(.L_59 - .L_58)
.L_58:
        /*014c*/ 	.word	0x00000000
        /*0150*/ 	.short	0x0005
        /*0152*/ 	.short	0x0028
        /*0154*/ 	.byte	0x00, 0xf0, 0x11, 0x00


	//----- nvinfo : EIATTR_KPARAM_INFO
	.align		4
.L_59:
        /*0158*/ 	.byte	0x04, 0x17
        /*015a*/ 	.short	(.L_61 - .L_60)
.L_60:
        /*015c*/ 	.word	0x00000000
        /*0160*/ 	.short	0x0004
        /*0162*/ 	.short	0x0020
        /*0164*/ 	.byte	0x00, 0xf4, 0x21, 0x00


	//----- nvinfo : EIATTR_KPARAM_INFO
	.align		4
.L_61:
        /*0168*/ 	.byte	0x04, 0x17
        /*016a*/ 	.short	(.L_63 - .L_62)
.L_62:
        /*016c*/ 	.word	0x00000000
        /*0170*/ 	.short	0x0003
        /*0172*/ 	.short	0x0018
        /*0174*/ 	.byte	0x00, 0xf4, 0x21, 0x00


	//----- nvinfo : EIATTR_KPARAM_INFO
	.align		4
.L_63:
        /*0178*/ 	.byte	0x04, 0x17
        /*017a*/ 	.short	(.L_65 - .L_64)
.L_64:
        /*017c*/ 	.word	0x00000000
        /*0180*/ 	.short	0x0002
        /*0182*/ 	.short	0x0010
        /*0184*/ 	.byte	0x00, 0xf4, 0x21, 0x00


	//----- nvinfo : EIATTR_KPARAM_INFO
	.align		4
.L_65:
        /*0188*/ 	.byte	0x04, 0x17
        /*018a*/ 	.short	(.L_67 - .L_66)
.L_66:
        /*018c*/ 	.word	0x00000000
        /*0190*/ 	.short	0x0001
        /*0192*/ 	.short	0x0008
        /*0194*/ 	.byte	0x00, 0xf4, 0x21, 0x00


	//----- nvinfo : EIATTR_KPARAM_INFO
	.align		4
.L_67:
        /*0198*/ 	.byte	0x04, 0x17
        /*019a*/ 	.short	(.L_69 - .L_68)
.L_68:
        /*019c*/ 	.word	0x00000000
        /*01a0*/ 	.short	0x0000
        /*01a2*/ 	.short	0x0000
        /*01a4*/ 	.byte	0x00, 0xf4, 0x21, 0x00


	//----- nvinfo : EIATTR_AT_ENTRY_FRAGMENTS
	.align		4
.L_69:
        /*01a8*/ 	.byte	0x04, 0x4f
        /*01aa*/ 	.short	(.L_71 - .L_70)


	//   ....[0]....
.L_70:
        /*01ac*/ 	.word	0x00000004


	//----- nvinfo : EIATTR_RESERVED_SMEM_USED
	.align		4
.L_71:
        /*01b0*/ 	.byte	0x01, 0x41
	.zero		2


	//----- nvinfo : EIATTR_SPARSE_MMA_MASK
	.align		4
        /*01b4*/ 	.byte	0x03, 0x50
        /*01b6*/ 	.short	0x0000


	//----- nvinfo : EIATTR_TCGEN05_1CTA_USED
	.align		4
        /*01b8*/ 	.byte	0x01, 0x51
	.zero		2


	//----- nvinfo : EIATTR_MAXREG_COUNT
	.align		4
        /*01bc*/ 	.byte	0x03, 0x1b
        /*01be*/ 	.short	0x00ff


	//----- nvinfo : EIATTR_NUM_BARRIERS
	.align		4
        /*01c0*/ 	.byte	0x02, 0x4c
        /*01c2*/ 	.byte	0x01
	.zero		1


	//----- nvinfo : EIATTR_INT_WARP_WIDE_INSTR_OFFSETS
	.align		4
        /*01c4*/ 	.byte	0x04, 0x31
        /*01c6*/ 	.short	(.L_73 - .L_72)


	//   ....[0]....
.L_72:
        /*01c8*/ 	.word	0x00001110


	//   ....[1]....
        /*01cc*/ 	.word	0x00001120


	//   ....[2]....
        /*01d0*/ 	.word	0x00001490


	//   ....[3]....
        /*01d4*/ 	.word	0x000015b0


	//   ....[4]....
        /*01d8*/ 	.word	0x00002cb0


	//   ....[5]....
        /*01dc*/ 	.word	0x000053f0


	//   ....[6]....
        /*01e0*/ 	.word	0x00005440


	//----- nvinfo : EIATTR_COOP_GROUP_MASK_REGIDS
	.align		4
.L_73:
        /*01e4*/ 	.byte	0x04, 0x29
        /*01e6*/ 	.short	(.L_75 - .L_74)


	//   ....[0]....
.L_74:
        /*01e8*/ 	.word	0xffffffff


	//   ....[1]....
        /*01ec*/ 	.word	0xffffffff


	//   ....[2]....
        /*01f0*/ 	.word	0xffffffff


	//   ....[3]....
        /*01f4*/ 	.word	0xffffffff


	//   ....[4]....
        /*01f8*/ 	.word	0xffffffff


	//   ....[5]....
        /*01fc*/ 	.word	0xffffffff


	//   ....[6]....
        /*0200*/ 	.word	0xffffffff


	//   ....[7]....
        /*0204*/ 	.word	0xffffffff


	//----- nvinfo : EIATTR_COOP_GROUP_INSTR_OFFSETS
	.align		4
.L_75:
        /*0208*/ 	.byte	0x04, 0x28
        /*020a*/ 	.short	(.L_77 - .L_76)


	//   ....[0]....
.L_76:
        /*020c*/ 	.word	0x00000050


	//   ....[1]....
        /*0210*/ 	.word	0x00000310


	//   ....[2]....
        /*0214*/ 	.word	0x00001be0


	//   ....[3]....
        /*0218*/ 	.word	0x000024a0


	//   ....[4]....
        /*021c*/ 	.word	0x000030e0


	//   ....[5]....
        /*0220*/ 	.word	0x000035a0


	//   ....[6]....
        /*0224*/ 	.word	0x00005280


	//   ....[7]....
        /*0228*/ 	.word	0x000054f0


	//----- nvinfo : EIATTR_VRC_CTA_INIT_COUNT
	.align		4
.L_77:
        /*022c*/ 	.byte	0x02, 0x4a
        /*022e*/ 	.byte	0x80
	.zero		1


	//----- nvinfo : EIATTR_MBARRIER_INSTR_OFFSETS
	.align		4
        /*0230*/ 	.byte	0x04, 0x39
        /*0232*/ 	.short	(.L_79 - .L_78)


	//   ....[0]....
.L_78:
        /*0234*/ 	.word	0x000013e0
        /*0238*/ 	.word	0x000000ff
        /*023c*/ 	.word	0x00000000
        /*0240*/ 	.short	0x0100
        /*0242*/ 	.byte	0x11
	.zero		1


	//   ....[1]....
        /*0244*/ 	.word	0x000015a0
        /*0248*/ 	.word	0x000000ff
        /*024c*/ 	.word	0x00007008
        /*0250*/ 	.short	0x0100
        /*0252*/ 	.byte	0x0c
	.zero		1


	//   ....[2]....
        /*0254*/ 	.word	0x00001670
        /*0258*/ 	.word	0x000000ff
        /*025c*/ 	.word	0x00005000
        /*0260*/ 	.short	0x0100
        /*0262*/ 	.byte	0x0c
	.zero		1


	//   ....[3]....
        /*0264*/ 	.word	0x000018d0
        /*0268*/ 	.word	0x000000ff
        /*026c*/ 	.word	0x00005000
        /*0270*/ 	.short	0x010a
        /*0272*/ 	.byte	0x0c
	.zero		1


	//   ....[4]....
        /*0274*/ 	.word	0x000019d0
        /*0278*/ 	.word	0x000000ff
        /*027c*/ 	.word	0x00005000
        /*0280*/ 	.short	0x0108
        /*0282*/ 	.byte	0x0c
	.zero		1


	//   ....[5]....
        /*0284*/ 	.word	0x00002d70
        /*0288*/ 	.word	0x000000ff
        /*028c*/ 	.word	0x00007010
        /*0290*/ 	.short	0x0100
        /*0292*/ 	.byte	0x0c
	.zero		1


	//   ....[6]....
        /*0294*/ 	.word	0x00002ef0
        /*0298*/ 	.word	0x000000ff
        /*029c*/ 	.word	0x00007010
        /*02a0*/ 	.short	0x010a
        /*02a2*/ 	.byte	0x0c
	.zero		1


	//   ....[7]....
        /*02a4*/ 	.word	0x00002f40
        /*02a8*/ 	.word	0x000000ff
        /*02ac*/ 	.word	0x00007010
        /*02b0*/ 	.short	0x0108
        /*02b2*/ 	.byte	0x0c
	.zero		1


	//   ....[8]....
        /*02b4*/ 	.word	0x00003400
        /*02b8*/ 	.word	0x000000ff
        /*02bc*/ 	.word	0x00000000
        /*02c0*/ 	.short	0x010a
        /*02c2*/ 	.byte	0x11
	.zero		1


	//   ....[9]....
        /*02c4*/ 	.word	0x00003ca0
        /*02c8*/ 	.word	0x000000ff
        /*02cc*/ 	.word	0x00000000
        /*02d0*/ 	.short	0x010a
        /*02d2*/ 	.byte	0x11
	.zero		1


	//   ....[10]....
        /*02d4*/ 	.word	0x00003d30
        /*02d8*/ 	.word	0x000000ff
        /*02dc*/ 	.word	0x00007000
        /*02e0*/ 	.short	0x0108
        /*02e2*/ 	.byte	0x0c
	.zero		1


	//   ....[11]....
        /*02e4*/ 	.word	0x00003d60
        /*02e8*/ 	.word	0x000000ff
        /*02ec*/ 	.word	0x00007008
        /*02f0*/ 	.short	0x0108
        /*02f2*/ 	.byte	0x0c
	.zero		1


	//   ....[12]....
        /*02f4*/ 	.word	0x00005510
        /*02f8*/ 	.word	0x000000ff
        /*02fc*/ 	.word	0x00005000
        /*0300*/ 	.short	0x010a
        /*0302*/ 	.byte	0x0c
	.zero		1


	//   ....[13]....
        /*0304*/ 	.word	0x00005540
        /*0308*/ 	.word	0x000000ff
        /*030c*/ 	.word	0x00007010
        /*0310*/ 	.short	0x010a
        /*0312*/ 	.byte	0x0c
	.zero		1


	//   ....[14]....
        /*0314*/ 	.word	0x00005570
        /*0318*/ 	.word	0x000000ff
        /*031c*/ 	.word	0x00000000
        /*0320*/ 	.short	0x010a
        /*0322*/ 	.byte	0x11
	.zero		1


	//   ....[15]....
        /*0324*/ 	.word	0x000055a0
        /*0328*/ 	.word	0x000000ff
        /*032c*/ 	.word	0x00000000
        /*0330*/ 	.short	0x010a
        /*0332*/ 	.byte	0x11
	.zero		1


	//----- nvinfo : EIATTR_NUM_MBARRIERS
	.align		4
.L_79:
        /*0334*/ 	.byte	0x03, 0x38
        /*0336*/ 	.short	0xffff


	//----- nvinfo : EIATTR_EXIT_INSTR_OFFSETS
	.align		4
        /*0338*/ 	.byte	0x04, 0x1c
        /*033a*/ 	.short	(.L_81 - .L_80)


	//   ....[0]....
.L_80:
        /*033c*/ 	.word	0x00005500


	//----- nvinfo : EIATTR_REQNTID
	.align		4
.L_81:
        /*0340*/ 	.byte	0x04, 0x10
        /*0342*/ 	.short	(.L_83 - .L_82)
.L_82:
        /*0344*/ 	.word	0x00000100
        /*0348*/ 	.word	0x00000001
        /*034c*/ 	.word	0x00000001


	//----- nvinfo : EIATTR_CRS_STACK_SIZE
	.align		4
.L_83:
        /*0350*/ 	.byte	0x04, 0x1e
        /*0352*/ 	.short	(.L_85 - .L_84)
.L_84:
        /*0354*/ 	.word	0x00000000


	//----- nvinfo : EIATTR_CBANK_PARAM_SIZE
	.align		4
.L_85:
        /*0358*/ 	.byte	0x03, 0x19
        /*035a*/ 	.short	0x0088


	//----- nvinfo : EIATTR_PARAM_CBANK
	.align		4
        /*035c*/ 	.byte	0x04, 0x0a
        /*035e*/ 	.short	(.L_87 - .L_86)
	.align		4
.L_86:
        /*0360*/ 	.word	index@(.nv.constant0.attn_fwd)
        /*0364*/ 	.short	0x0380
        /*0366*/ 	.short	0x0088


	//----- nvinfo : EIATTR_SW_WAR
	.align		4
.L_87:
        /*0368*/ 	.byte	0x04, 0x36
        /*036a*/ 	.short	(.L_89 - .L_88)
.L_88:
        /*036c*/ 	.word	0x00000008
.L_89:


//--------------------- .nv.compat                --------------------------
	.section	.nv.compat,"",@"SHT_CUDA_COMPAT_INFO"
	.align	4
        /*0000*/ 	.byte	0x02, 0x02, 0x02, 0x00, 0x02, 0x05, 0x05, 0x00, 0x02, 0x03, 0x00, 0x00, 0x02, 0x06, 0x01, 0x00


//--------------------- .nv.callgraph             --------------------------
	.section	.nv.callgraph,"",@"SHT_CUDA_CALLGRAPH"
	.align	4
	.sectionentsize	8
	.align		4
        /*0000*/ 	.word	0x00000000
	.align		4
        /*0004*/ 	.word	0xffffffff
	.align		4
        /*0008*/ 	.word	0x00000000
	.align		4
        /*000c*/ 	.word	0xfffffffe
	.align		4
        /*0010*/ 	.word	0x00000000
	.align		4
        /*0014*/ 	.word	0xfffffffd
	.align		4
        /*0018*/ 	.word	0x00000000
	.align		4
        /*001c*/ 	.word	0xfffffffc


//--------------------- .nv.constant4             --------------------------
	.section	.nv.constant4,"a",@progbits
	.align	8
	.align		8
.nv.constant4:
        /*0000*/ 	.dword	_$_str


//--------------------- .text.attn_fwd            --------------------------
	.section	.text.attn_fwd,"ax",@progbits
	.align	128
        .global         attn_fwd
        .type           attn_fwd,@function
        .size           attn_fwd,(.L_x_28 - attn_fwd)
        .other          attn_fwd,@"STO_CUDA_ENTRY STV_DEFAULT"
attn_fwd:
.text.attn_fwd:
[----:B------:R-:W0:Y:S01]  /*0000*/  LDC R1, c[0x0][0x37c] ;  /* 0x0000df00ff017b82 */ /* 0x000e220000000800 */
[----:B------:R-:W1:Y:S02]  /*0010*/  S2R R0, SR_TID.X ;  /* 0x0000000000007919 */ /* 0x000e640000002100 */
[----:B-1----:R-:W-:-:S13]  /*0020*/  ISETP.GE.U32.AND P0, PT, R0, 0x20, PT ;  /* 0x000000200000780c */ /* 0x002fda0003f06070 */
[----:B------:R-:W-:Y:S05]  /*0030*/  @P0 BRA `(.L_x_0) ;  /* 0x0000000000b80947 */ /* 0x000fea0003800000 */
[----:B------:R-:W1:Y:S01]  /*0040*/  S2UR UR6, SR_CgaCtaId ;  /* 0x00000000000679c3 */ /* 0x000e620000008800 */
[----:B------:R-:W-:Y:S01]  /*0050*/  NOP ;  /* 0x0000000000007918 */ /* 0x000fe20000000000 */
[----:B------:R-:W-:Y:S02]  /*0060*/  UMOV UR4, 0x40 ;  /* 0x0000004000047882 */ /* 0x000fe40000000000 */
[----:B-1----:R-:W-:-:S09]  /*0070*/  ULEA UR4, UR6, UR4, 0x18 ;  /* 0x0000000406047291 */ /* 0x002fd2000f8ec0ff */
[----:B------:R-:W1:Y:S01]  /*0080*/  LDS.U8 R2, [UR4] ;  /* 0x00000004ff027984 */ /* 0x000e620008000000 */
[----:B------:R-:W-:Y:S02]  /*0090*/  UMOV UR4, 0x400 ;  /* 0x0000040000047882 */ /* 0x000fe40000000000 */
[----:B------:R-:W-:Y:S01]  /*00a0*/  ULEA UR4, UR6, UR4, 0x18 ;  /* 0x0000000406047291 */ /* 0x000fe2000f8ec0ff */
[----:B-1----:R-:W-:-:S13]  /*00b0*/  ISETP.NE.AND P1, PT, R2, RZ, PT ;  /* 0x000000ff0200720c */ /* 0x002fda0003f25270 */
[----:B------:R-:W-:Y:S05]  /*00c0*/  @P1 BRA `(.L_x_1) ;  /* 0x00000000007c1947 */ /* 0x000fea0003800000 */
[----:B------:R-:W-:-:S13]  /*00d0*/  ELECT P1, URZ, PT ;  /* 0x0000000000ff782f */ /* 0x000fda0003820000 */
[----:B------:R-:W-:Y:S05]  /*00e0*/  @!P1 BRA `(.L_x_2) ;  /* 0x0000000000849947 */ /* 0x000fea0003800000 */
[----:B------:R-:W-:Y:S01]  /*00f0*/  UMOV UR5, 0x4 ;  /* 0x0000000400057882 */ /* 0x000fe20000000000 */
[----:B------:R-:W-:Y:S02]  /*0100*/  HFMA2 R5, -RZ, RZ, 0, 5.9604644775390625e-08 ;  /* 0x00000001ff057431 */ /* 0x000fe400000001ff */
[----:B------:R-:W-:Y:S02]  /*0110*/  IMAD.MOV.U32 R3, RZ, RZ, 0xf ;  /* 0x0000000fff037424 */ /* 0x000fe400078e00ff */
[----:B------:R-:W-:Y:S04]  /*0120*/  DEPBAR.LE SB1, 0x36 ;  /* 0x00009d800000791a */ /* 0x000fe80000000000 */
[----:B------:R-:W1:Y:S02]  /*0130*/  UTCATOMSWS.FIND_AND_SET.ALIGN UP0, UR5, UR5 ;  /* 0x00000005000575e3 */ /* 0x000e640008000800 */
[----:B-1----:R-:W-:-:S04]  /*0140*/  PLOP3.LUT P1, PT, PT, PT, UP0, 0x80, 0x8 ;  /* 0x000000000008781c */ /* 0x002fc80003f2f008 */
[----:B------:R-:W-:-:S04]  /*0150*/  SEL R2, RZ, 0xffffffff, !P1 ;  /* 0xffffffffff027807 */ /* 0x000fc80004800000 */
[----:B------:R-:W-:Y:S02]  /*0160*/  ISETP.NE.AND P1, PT, R2, RZ, PT ;  /* 0x000000ff0200720c */ /* 0x000fe40003f25270 */
[----:B------:R-:W-:-:S11]  /*0170*/  MOV R2, UR5 ;  /* 0x0000000500027c02 */ /* 0x000fd60008000f00 */
[----:B------:R-:W-:Y:S05]  /*0180*/  @P1 BRA `(.L_x_3) ;  /* 0x0000000000241947 */ /* 0x000fea0003800000 */
.L_x_4:
[----:B------:R-:W-:Y:S05]  /*0190*/  NANOSLEEP 0x64 ;  /* 0x000000640000795d */ /* 0x000fea0003800000 */
[----:B------:R-:W-:-:S05]  /*01a0*/  UMOV UR5, 0x4 ;  /* 0x0000000400057882 */ /* 0x000fca0000000000 */
[----:B------:R-:W-:Y:S04]  /*01b0*/  DEPBAR.LE SB1, 0x36 ;  /* 0x00009d800000791a */ /* 0x000fe80000000000 */
[----:B------:R-:W1:Y:S02]  /*01c0*/  UTCATOMSWS.FIND_AND_SET.ALIGN UP0, UR5, UR5 ;  /* 0x00000005000575e3 */ /* 0x000e640008000800 */
[----:B-1----:R-:W-:-:S04]  /*01d0*/  PLOP3.LUT P1, PT, PT, PT, UP0, 0x80, 0x8 ;  /* 0x000000000008781c */ /* 0x002fc80003f2f008 */
[----:B------:R-:W-:-:S04]  /*01e0*/  SEL R2, RZ, 0xffffffff, !P1 ;  /* 0xffffffffff027807 */ /* 0x000fc80004800000 */
[----:B------:R-:W-:Y:S01]  /*01f0*/  ISETP.NE.AND P1, PT, R2, RZ, PT ;  /* 0x000000ff0200720c */ /* 0x000fe20003f25270 */
[----:B------:R-:W-:-:S12]  /*0200*/  IMAD.U32 R2, RZ, RZ, UR5 ;  /* 0x00000005ff027e24 */ /* 0x000fd8000f8e00ff */
[----:B------:R-:W-:Y:S05]  /*0210*/  @!P1 BRA `(.L_x_4) ;  /* 0xfffffffc00dc9947 */ /* 0x000fea000383ffff */
.L_x_3:
[C---:B------:R-:W-:Y:S01]  /*0220*/  IADD3 R4, PT, PT, R2.reuse, 0x10, RZ ;  /* 0x0000001002047810 */ /* 0x040fe20007ffe0ff */
[----:B------:R-:W-:Y:S01]  /*0230*/  UMOV UR5, 0x50 ;  /* 0x0000005000057882 */ /* 0x000fe20000000000 */
[----:B------:R-:W-:Y:S01]  /*0240*/  SHF.L.U32 R3, R3, R2, RZ ;  /* 0x0000000203037219 */ /* 0x000fe200000006ff */
[----:B------:R-:W-:Y:S01]  /*0250*/  ULEA UR5, UR6, UR5, 0x18 ;  /* 0x0000000506057291 */ /* 0x000fe2000f8ec0ff */
[----:B------:R-:W-:Y:S01]  /*0260*/  SHF.L.U32 R4, R5, R4, RZ ;  /* 0x0000000405047219 */ /* 0x000fe200000006ff */
[----:B------:R-:W-:-:S03]  /*0270*/  IMAD.SHL.U32 R2, R2, 0x20, RZ ;  /* 0x0000002002027824 */ /* 0x000fc600078e00ff */
[----:B------:R-:W-:-:S05]  /*0280*/  LOP3.LUT R3, R4, R3, RZ, 0xfc, !PT ;  /* 0x0000000304037212 */ /* 0x000fca00078efcff */
[----:B------:R1:W-:Y:S04]  /*0290*/  ATOMS.OR RZ, [UR5], R3 ;  /* 0x00000003ffff798c */ /* 0x0003e8000b000005 */
[----:B------:R1:W-:Y:S01]  /*02a0*/  STS [UR4], R2 ;  /* 0x00000002ff007988 */ /* 0x0003e20008000804 */
[----:B------:R-:W-:Y:S05]  /*02b0*/  BRA `(.L_x_2) ;  /* 0x0000000000107947 */ /* 0x000fea0003800000 */
.L_x_1:
[----:B------:R-:W-:-:S05]  /*02c0*/  MOV R2, 0xffffffff ;  /* 0xffffffff00027802 */ /* 0x000fca0000000f00 */
[----:B------:R1:W-:Y:S02]  /*02d0*/  STS [UR4], R2 ;  /* 0x00000002ff007988 */ /* 0x0003e40008000804 */
[----:B-1----:R-:W-:-:S07]  /*02e0*/  MOV R2, 0x300 ;  /* 0x0000030000027802 */ /* 0x002fce0000000f00 */
[----:B0-----:R-:W-:Y:S05]  /*02f0*/  CALL.REL.NOINC `($__internal_1_$__cuda_sm10x_tcgen05_guardrail_trap_phase_invalid_during_alloc) ;  /* 0x0000005000c07944 */ /* 0x001fea0003c00000 */
.L_x_2:
[----:B------:R-:W-:Y:S05]  /*0300*/  WARPSYNC.ALL ;  /* 0x0000000000007948 */ /* 0x000fea0003800000 */
[----:B------:R-:W-:Y:S01]  /*0310*/  NOP ;  /* 0x0000000000007918 */ /* 0x000fe20000000000 */
.L_x_0:
[----:B-1----:R-:W1:Y:S01]  /*0320*/  S2R R2, SR_CTAID.X ;  /* 0x0000000000027919 */ /* 0x002e620000002500 */
[----:B------:R-:W2:Y:S01]  /*0330*/  S2UR UR9, SR_CTAID.Y ;  /* 0x00000000000979c3 */ /* 0x000ea20000002600 */
[----:B------:R-:W2:Y:S01]  /*0340*/  LDCU.64 UR4, c[0x0][0x3b0] ;  /* 0x00007600ff0477ac */ /* 0x000ea20008000a00 */
[----:B------:R-:W-:Y:S02]  /*0350*/  LOP3.LUT R3, R0, 0x7f, RZ, 0xc0, !PT ;  /* 0x0000007f00037812 */ /* 0x000fe400078ec0ff */
[----:B------:R-:W-:Y:S01]  /*0360*/  SHF.R.U32.HI R4, RZ, 0x7, R0 ;  /* 0x00000007ff047819 */ /* 0x000fe20000011600 */
[----:B------:R-:W-:Y:S01]  /*0370*/  UMOV UR12, 0x400 ;  /* 0x00000400000c7882 */ /* 0x000fe20000000000 */
[----:B------:R-:W3:Y:S02]  /*0380*/  LDCU.64 UR30, c[0x0][0x358] ;  /* 0x00006b00ff1e77ac */ /* 0x000ee40008000a00 */
[----:B------:R-:W4:Y:S01]  /*0390*/  LDC R15, c[0x0][0x3b8] ;  /* 0x0000ee00ff0f7b82 */ /* 0x000f220000000800 */
[----:B------:R-:W-:-:S07]  /*03a0*/  SGXT.U32 R4, R4, 0x1 ;  /* 0x000000010404781a */ /* 0x000fce0000000000 */
[----:B------:R-:W0:Y:S08]  /*03b0*/  LDC.64 R6, c[0x0][0x380] ;  /* 0x0000e000ff067b82 */ /* 0x000e300000000a00 */
[----:B------:R-:W0:Y:S01]  /*03c0*/  S2UR UR6, SR_CgaCtaId ;  /* 0x00000000000679c3 */ /* 0x000e220000008800 */
[----:B--2---:R-:W-:-:S04]  /*03d0*/  UIMAD UR4, UR9, UR4, URZ ;  /* 0x00000004090472a4 */ /* 0x004fc8000f8e02ff */
[----:B------:R-:W-:Y:S01]  /*03e0*/  USHF.L.U32 UR7, UR4, 0x1, URZ ;  /* 0x0000000104077899 */ /* 0x000fe200080006ff */
[----:B-1----:R-:W-:Y:S02]  /*03f0*/  IMAD R3, R2, 0x80, R3 ;  /* 0x0000008002037824 */ /* 0x002fe400078e0203 */
[----:B------:R-:W1:Y:S01]  /*0400*/  LDC.64 R60, c[0x0][0x3c0] ;  /* 0x0000f000ff3c7b82 */ /* 0x000e620000000a00 */
[----:B----4-:R-:W-:Y:S02]  /*0410*/  IMAD R4, R4, R15, RZ ;  /* 0x0000000f04047224 */ /* 0x010fe400078e02ff */
[----:B------:R-:W-:Y:S01]  /*0420*/  IMAD R2, R3, UR5, RZ ;  /* 0x0000000503027c24 */ /* 0x000fe2000f8e02ff */
[----:B------:R-:W-:-:S03]  /*0430*/  UIMAD.WIDE UR4, UR4, 0x2, URZ ;  /* 0x00000002040478a5 */ /* 0x000fc6000f8e02ff */
[C---:B------:R-:W-:Y:S01]  /*0440*/  IMAD.HI R16, R2.reuse, 0x2, RZ ;  /* 0x0000000202107827 */ /* 0x040fe200078e02ff */
[----:B------:R-:W-:Y:S01]  /*0450*/  SHF.L.U32 R13, R2, 0x1, RZ ;  /* 0x00000001020d7819 */ /* 0x000fe200000006ff */
[----:B------:R-:W2:Y:S02]  /*0460*/  LDC.64 R48, c[0x0][0x388] ;  /* 0x0000e200ff307b82 */ /* 0x000ea40000000a00 */
[----:B------:R-:W-:-:S06]  /*0470*/  IMAD R2, R15, 0x2, R4 ;  /* 0x000000020f027824 */ /* 0x000fcc00078e0204 */
[----:B------:R-:W-:Y:S01]  /*0480*/  BAR.SYNC.DEFER_BLOCKING 0x0 ;  /* 0x0000000000007b1d */ /* 0x000fe20000010000 */
[----:B0-----:R-:W-:Y:S02]  /*0490*/  IADD3 R13, P1, P2, R13, UR7, R6 ;  /* 0x000000070d0d7c10 */ /* 0x001fe4000fa3e006 */
[C---:B------:R-:W-:Y:S01]  /*04a0*/  LEA R12, R15.reuse, R2, 0x1 ;  /* 0x000000020f0c7211 */ /* 0x040fe200078e08ff */
[----:B------:R-:W-:Y:S01]  /*04b0*/  ULEA UR12, UR6, UR12, 0x18 ;  /* 0x0000000c060c7291 */ /* 0x000fe2000f8ec0ff */
[----:B------:R-:W-:Y:S01]  /*04c0*/  IADD3.X R16, PT, PT, R16, UR5, R7, P1, P2 ;  /* 0x0000000510107c10 */ /* 0x000fe20008fe4407 */
[----:B------:R-:W0:Y:S01]  /*04d0*/  LDCU UR4, c[0x0][0x3c8] ;  /* 0x00007900ff0477ac */ /* 0x000e220008000800 */
[-C--:B------:R-:W-:Y:S01]  /*04e0*/  LEA R6, P1, R4, R13.reuse, 0x1 ;  /* 0x0000000d04067211 */ /* 0x080fe200078208ff */
[----:B------:R-:W-:Y:S01]  /*04f0*/  IMAD R14, R15, 0x2, R12 ;  /* 0x000000020f0e7824 */ /* 0x000fe200078e020c */
[----:B------:R-:W-:Y:S02]  /*0500*/  LEA R8, P2, R2, R13, 0x1 ;  /* 0x0000000d02087211 */ /* 0x000fe400078408ff */
[----:B------:R-:W-:-:S02]  /*0510*/  LEA.HI.X.SX32 R7, R4, R16, 0x1, P1 ;  /* 0x0000001004077211 */ /* 0x000fc400008f0eff */
[-C--:B------:R-:W-:Y:S02]  /*0520*/  LEA R10, P1, R12, R13.reuse, 0x1 ;  /* 0x0000000d0c0a7211 */ /* 0x080fe400078208ff */
[-C--:B------:R-:W-:Y:S02]  /*0530*/  LEA.HI.X.SX32 R9, R2, R16.reuse, 0x1, P2 ;  /* 0x0000001002097211 */ /* 0x080fe400010f0eff */
[----:B------:R-:W-:Y:S02]  /*0540*/  LEA.HI.X.SX32 R11, R12, R16, 0x1, P1 ;  /* 0x000000100c0b7211 */ /* 0x000fe400008f0eff */
[CC--:B------:R-:W-:Y:S02]  /*0550*/  LEA R18, P1, R14.reuse, R13.reuse, 0x1 ;  /* 0x0000000d0e127211 */ /* 0x0c0fe400078208ff */
[C---:B------:R-:W-:Y:S02]  /*0560*/  LEA R12, R15.reuse, R14, 0x1 ;  /* 0x0000000e0f0c7211 */ /* 0x040fe400078e08ff */
[----:B------:R-:W-:Y:S01]  /*0570*/  LEA.HI.X.SX32 R19, R14, R16, 0x1, P1 ;  /* 0x000000100e137211 */ /* 0x000fe200008f0eff */
[----:B------:R-:W4:Y:S01]  /*0580*/  LDS R39, [UR12] ;  /* 0x0000000cff277984 */ /* 0x000f220008000800 */
[----:B------:R-:W-:Y:S01]  /*0590*/  BAR.SYNC.DEFER_BLOCKING 0x0 ;  /* 0x0000000000007b1d */ /* 0x000fe20000010000 */
[----:B------:R-:W-:Y:S01]  /*05a0*/  LEA R20, P1, R12, R13, 0x1 ;  /* 0x0000000d0c147211 */ /* 0x000fe200078208ff */
[----:B------:R-:W-:-:S03]  /*05b0*/  IMAD R14, R15, 0x2, R12 ;  /* 0x000000020f0e7824 */ /* 0x000fc600078e020c */
[----:B------:R-:W-:Y:S02]  /*05c0*/  LEA.HI.X.SX32 R21, R12, R16, 0x1, P1 ;  /* 0x000000100c157211 */ /* 0x000fe400008f0eff */
[C---:B------:R-:W-:Y:S02]  /*05d0*/  LEA R22, P1, R14.reuse, R13, 0x1 ;  /* 0x0000000d0e167211 */ /* 0x040fe400078208ff */
[----:B------:R-:W-:Y:S02]  /*05e0*/  LEA R12, R15, R14, 0x1 ;  /* 0x0000000e0f0c7211 */ /* 0x000fe400078e08ff */
[----:B------:R-:W-:-:S03]  /*05f0*/  LEA.HI.X.SX32 R23, R14, R16, 0x1, P1 ;  /* 0x000000100e177211 */ /* 0x000fc600008f0eff */
[----:B------:R-:W-:Y:S01]  /*0600*/  IMAD R14, R15, 0x2, R12 ;  /* 0x000000020f0e7824 */ /* 0x000fe200078e020c */
[----:B------:R-:W-:-:S04]  /*0610*/  LEA R24, P1, R12, R13, 0x1 ;  /* 0x0000000d0c187211 */ /* 0x000fc800078208ff */
[C---:B------:R-:W-:Y:S02]  /*0620*/  LEA R30, R15.reuse, R14, 0x1 ;  /* 0x0000000e0f1e7211 */ /* 0x040fe400078e08ff */
[-C--:B------:R-:W-:Y:S02]  /*0630*/  LEA.HI.X.SX32 R25, R12, R16.reuse, 0x1, P1 ;  /* 0x000000100c197211 */ /* 0x080fe400008f0eff */
[-C--:B------:R-:W-:Y:S01]  /*0640*/  LEA R26, P2, R14, R13.reuse, 0x1 ;  /* 0x0000000d0e1a7211 */ /* 0x080fe200078408ff */
[C---:B------:R-:W-:Y:S01]  /*0650*/  IMAD R12, R15.reuse, 0x2, R30 ;  /* 0x000000020f0c7824 */ /* 0x040fe200078e021e */
[----:B------:R-:W-:Y:S01]  /*0660*/  LEA R28, P1, R30, R13, 0x1 ;  /* 0x0000000d1e1c7211 */ /* 0x000fe200078208ff */
[----:B---3--:R-:W5:Y:S01]  /*0670*/  LDG.E.U16 R2, desc[UR30][R6.64] ;  /* 0x0000001e06027981 */ /* 0x008f62000c1e1500 */
[----:B------:R-:W-:Y:S02]  /*0680*/  LEA.HI.X.SX32 R27, R14, R16, 0x1, P2 ;  /* 0x000000100e1b7211 */ /* 0x000fe400010f0eff */
[----:B------:R-:W-:Y:S01]  /*0690*/  LEA R14, R15, R12, 0x1 ;  /* 0x0000000c0f0e7211 */ /* 0x000fe200078e08ff */
[----:B------:R-:W5:Y:S01]  /*06a0*/  LDG.E.U16 R4, desc[UR30][R8.64] ;  /* 0x0000001e08047981 */ /* 0x000f62000c1e1500 */
[----:B------:R-:W-:-:S03]  /*06b0*/  LEA.HI.X.SX32 R29, R30, R16, 0x1, P1 ;  /* 0x000000101e1d7211 */ /* 0x000fc600008f0eff */
[C---:B------:R-:W-:Y:S01]  /*06c0*/  IMAD R30, R15.reuse, 0x2, R14 ;  /* 0x000000020f1e7824 */ /* 0x040fe200078e020e */
[----:B------:R-:W5:Y:S04]  /*06d0*/  LDG.E.U16 R5, desc[UR30][R10.64] ;  /* 0x0000001e0a057981 */ /* 0x000f68000c1e1500 */
[----:B------:R3:W5:Y:S01]  /*06e0*/  LDG.E.U16 R6, desc[UR30][R18.64] ;  /* 0x0000001e12067981 */ /* 0x000762000c1e1500 */
[----:B------:R-:W-:-:S03]  /*06f0*/  LEA R32, R15, R30, 0x1 ;  /* 0x0000001e0f207211 */ /* 0x000fc600078e08ff */
[----:B------:R0:W5:Y:S04]  /*0700*/  LDG.E.U16 R7, desc[UR30][R20.64] ;  /* 0x0000001e14077981 */ /* 0x000168000c1e1500 */
[----:B------:R1:W5:Y:S01]  /*0710*/  LDG.E.U16 R8, desc[UR30][R22.64] ;  /* 0x0000001e16087981 */ /* 0x000362000c1e1500 */
[----:B---3--:R-:W-:-:S03]  /*0720*/  LEA R18, P1, R12, R13, 0x1 ;  /* 0x0000000d0c127211 */ /* 0x008fc600078208ff */
[----:B------:R3:W5:Y:S01]  /*0730*/  LDG.E.U16 R9, desc[UR30][R24.64] ;  /* 0x0000001e18097981 */ /* 0x000762000c1e1500 */
[-C--:B------:R-:W-:Y:S02]  /*0740*/  LEA.HI.X.SX32 R19, R12, R16.reuse, 0x1, P1 ;  /* 0x000000100c137211 */ /* 0x080fe400008f0eff */
[-C--:B0-----:R-:W-:Y:S01]  /*0750*/  LEA R20, P1, R14, R13.reuse, 0x1 ;  /* 0x0000000d0e147211 */ /* 0x081fe200078208ff */
[----:B------:R0:W5:Y:S01]  /*0760*/  LDG.E.U16 R10, desc[UR30][R26.64] ;  /* 0x0000001e1a0a7981 */ /* 0x000162000c1e1500 */
[-C--:B-1----:R-:W-:Y:S02]  /*0770*/  LEA R22, P2, R30, R13.reuse, 0x1 ;  /* 0x0000000d1e167211 */ /* 0x082fe400078408ff */
[-C--:B------:R-:W-:Y:S01]  /*0780*/  LEA.HI.X.SX32 R21, R14, R16.reuse, 0x1, P1 ;  /* 0x000000100e157211 */ /* 0x080fe200008f0eff */
[----:B------:R1:W5:Y:S01]  /*0790*/  LDG.E.U16 R11, desc[UR30][R28.64] ;  /* 0x0000001e1c0b7981 */ /* 0x000362000c1e1500 */
[-C--:B------:R-:W-:Y:S01]  /*07a0*/  LEA.HI.X.SX32 R23, R30, R16.reuse, 0x1, P2 ;  /* 0x000000101e177211 */ /* 0x080fe200010f0eff */
[C---:B------:R-:W-:Y:S01]  /*07b0*/  IMAD R30, R15.reuse, 0x2, R32 ;  /* 0x000000020f1e7824 */ /* 0x040fe200078e0220 */
[C---:B---3--:R-:W-:Y:S01]  /*07c0*/  LEA R24, P1, R32.reuse, R13, 0x1 ;  /* 0x0000000d20187211 */ /* 0x048fe200078208ff */
[----:B------:R-:W5:Y:S03]  /*07d0*/  LDG.E.U16 R12, desc[UR30][R18.64] ;  /* 0x0000001e120c7981 */ /* 0x000f66000c1e1500 */
[----:B------:R-:W-:Y:S01]  /*07e0*/  LEA.HI.X.SX32 R25, R32, R16, 0x1, P1 ;  /* 0x0000001020197211 */ /* 0x000fe200008f0eff */
[----:B------:R3:W5:Y:S01]  /*07f0*/  LDG.E.U16 R17, desc[UR30][R22.64] ;  /* 0x0000001e16117981 */ /* 0x000762000c1e1500 */
[----:B------:R-:W-:-:S02]  /*0800*/  LEA R32, R15, R30, 0x1 ;  /* 0x0000001e0f207211 */ /* 0x000fc400078e08ff */
[CC--:B0-----:R-:W-:Y:S01]  /*0810*/  LEA R26, P1, R30.reuse, R13.reuse, 0x1 ;  /* 0x0000000d1e1a7211 */ /* 0x0c1fe200078208ff */
[----:B------:R-:W5:Y:S02]  /*0820*/  LDG.E.U16 R14, desc[UR30][R20.64] ;  /* 0x0000001e140e7981 */ /* 0x000f64000c1e1500 */
[C---:B------:R-:W-:Y:S01]  /*0830*/  IMAD R34, R15.reuse, 0x2, R32 ;  /* 0x000000020f227824 */ /* 0x040fe200078e0220 */
[----:B------:R-:W-:Y:S01]  /*0840*/  LEA.HI.X.SX32 R27, R30, R16, 0x1, P1 ;  /* 0x000000101e1b7211 */ /* 0x000fe200008f0eff */
[----:B------:R0:W5:Y:S01]  /*0850*/  LDG.E.U16 R18, desc[UR30][R24.64] ;  /* 0x0000001e18127981 */ /* 0x000162000c1e1500 */
[C---:B-1----:R-:W-:Y:S02]  /*0860*/  LEA R28, P1, R32.reuse, R13, 0x1 ;  /* 0x0000000d201c7211 */ /* 0x042fe400078208ff */
[----:B------:R-:W-:Y:S01]  /*0870*/  LEA R36, R15, R34, 0x1 ;  /* 0x000000220f247211 */ /* 0x000fe200078e08ff */
[----:B------:R1:W5:Y:S01]  /*0880*/  LDG.E.U16 R19, desc[UR30][R26.64] ;  /* 0x0000001e1a137981 */ /* 0x000362000c1e1500 */
[----:B------:R-:W-:-:S02]  /*0890*/  LEA.HI.X.SX32 R29, R32, R16, 0x1, P1 ;  /* 0x00000010201d7211 */ /* 0x000fc400008f0eff */
[-C--:B------:R-:W-:Y:S01]  /*08a0*/  LEA R32, P1, R36, R13.reuse, 0x1 ;  /* 0x0000000d24207211 */ /* 0x080fe200078208ff */
[C---:B---3--:R-:W-:Y:S01]  /*08b0*/  IMAD R22, R15.reuse, 0x2, R36 ;  /* 0x000000020f167824 */ /* 0x048fe200078e0224 */
[-C--:B------:R-:W-:Y:S01]  /*08c0*/  LEA R30, P2, R34, R13.reuse, 0x1 ;  /* 0x0000000d221e7211 */ /* 0x080fe200078408ff */
[----:B------:R3:W5:Y:S01]  /*08d0*/  LDG.E.U16 R20, desc[UR30][R28.64] ;  /* 0x0000001e1c147981 */ /* 0x000762000c1e1500 */
[----:B------:R-:W-:Y:S02]  /*08e0*/  LEA.HI.X.SX32 R33, R36, R16, 0x1, P1 ;  /* 0x0000001024217211 */ /* 0x000fe400008f0eff */
[C---:B------:R-:W-:Y:S02]  /*08f0*/  LEA R36, R15.reuse, R22, 0x1 ;  /* 0x000000160f247211 */ /* 0x040fe400078e08ff */
[----:B------:R-:W-:Y:S02]  /*0900*/  LEA.HI.X.SX32 R31, R34, R16, 0x1, P2 ;  /* 0x00000010221f7211 */ /* 0x000fe400010f0eff */
[----:B------:R-:W-:Y:S01]  /*0910*/  LEA R34, P1, R22, R13, 0x1 ;  /* 0x0000000d16227211 */ /* 0x000fe200078208ff */
[----:B------:R-:W-:-:S02]  /*0920*/  IMAD R38, R15, 0x2, R36 ;  /* 0x000000020f267824 */ /* 0x000fc400078e0224 */
[----:B------:R2:W5:Y:S01]  /*0930*/  LDG.E.U16 R21, desc[UR30][R30.64] ;  /* 0x0000001e1e157981 */ /* 0x000562000c1e1500 */
[----:B------:R-:W-:Y:S02]  /*0940*/  LEA.HI.X.SX32 R35, R22, R16, 0x1, P1 ;  /* 0x0000001016237211 */ /* 0x000fe400008f0eff */
[CC--:B0-----:R-:W-:Y:S01]  /*0950*/  LEA R24, P1, R36.reuse, R13.reuse, 0x1 ;  /* 0x0000000d24187211 */ /* 0x0c1fe200078208ff */
[----:B------:R0:W5:Y:S01]  /*0960*/  LDG.E.U16 R22, desc[UR30][R32.64] ;  /* 0x0000001e20167981 */ /* 0x000162000c1e1500 */
[C---:B------:R-:W-:Y:S02]  /*0970*/  LEA R40, R15.reuse, R38, 0x1 ;  /* 0x000000260f287211 */ /* 0x040fe400078e08ff */
[-C--:B------:R-:W-:Y:S01]  /*0980*/  LEA.HI.X.SX32 R25, R36, R16.reuse, 0x1, P1 ;  /* 0x0000001024197211 */ /* 0x080fe200008f0eff */
[----:B------:R0:W5:Y:S01]  /*0990*/  LDG.E.U16 R23, desc[UR30][R34.64] ;  /* 0x0000001e22177981 */ /* 0x000162000c1e1500 */
[-C--:B-1----:R-:W-:Y:S01]  /*09a0*/  LEA R26, P2, R38, R13.reuse, 0x1 ;  /* 0x0000000d261a7211 */ /* 0x082fe200078408ff */
[----:B------:R-:W-:Y:S01]  /*09b0*/  IMAD R36, R15, 0x2, R40 ;  /* 0x000000020f247824 */ /* 0x000fe200078e0228 */
[----:B---3--:R-:W-:Y:S01]  /*09c0*/  LEA R28, P1, R40, R13, 0x1 ;  /* 0x0000000d281c7211 */ /* 0x008fe200078208ff */
[----:B------:R-:W5:Y:S01]  /*09d0*/  LDG.E.U16 R24, desc[UR30][R24.64] ;  /* 0x0000001e18187981 */ /* 0x000f62000c1e1500 */
[----:B------:R-:W-:-:S02]  /*09e0*/  LEA.HI.X.SX32 R27, R38, R16, 0x1, P2 ;  /* 0x00000010261b7211 */ /* 0x000fc400010f0eff */
[----:B------:R-:W-:Y:S02]  /*09f0*/  LEA.HI.X.SX32 R29, R40, R16, 0x1, P1 ;  /* 0x00000010281d7211 */ /* 0x000fe400008f0eff */
[CC--:B--2---:R-:W-:Y:S01]  /*0a00*/  LEA R30, P1, R36.reuse, R13.reuse, 0x1 ;  /* 0x0000000d241e7211 */ /* 0x0c4fe200078208ff */
[----:B------:R1:W5:Y:S01]  /*0a10*/  LDG.E.U16 R41, desc[UR30][R26.64] ;  /* 0x0000001e1a297981 */ /* 0x000362000c1e1500 */
[C---:B------:R-:W-:Y:S02]  /*0a20*/  LEA R38, R15.reuse, R36, 0x1 ;  /* 0x000000240f267211 */ /* 0x040fe400078e08ff */
[----:B------:R-:W-:Y:S01]  /*0a30*/  LEA.HI.X.SX32 R31, R36, R16, 0x1, P1 ;  /* 0x00000010241f7211 */ /* 0x000fe200008f0eff */
[----:B------:R2:W5:Y:S02]  /*0a40*/  LDG.E.U16 R43, desc[UR30][R28.64] ;  /* 0x0000001e1c2b7981 */ /* 0x000564000c1e1500 */
[----:B------:R-:W-:Y:S01]  /*0a50*/  IMAD R36, R15, 0x2, R38 ;  /* 0x000000020f247824 */ /* 0x000fe200078e0226 */
[-C--:B0-----:R-:W-:Y:S01]  /*0a60*/  LEA R32, P1, R38, R13.reuse, 0x1 ;  /* 0x0000000d26207211 */ /* 0x081fe200078208ff */
[----:B------:R0:W5:Y:S03]  /*0a70*/  LDG.E.U16 R25, desc[UR30][R30.64] ;  /* 0x0000001e1e197981 */ /* 0x000166000c1e1500 */
[----:B------:R-:W-:-:S02]  /*0a80*/  LEA R34, P2, R36, R13, 0x1 ;  /* 0x0000000d24227211 */ /* 0x000fc400078408ff */
[C---:B------:R-:W-:Y:S02]  /*0a90*/  LEA R40, R15.reuse, R36, 0x1 ;  /* 0x000000240f287211 */ /* 0x040fe400078e08ff */
[-C--:B------:R-:W-:Y:S02]  /*0aa0*/  LEA.HI.X.SX32 R33, R38, R16.reuse, 0x1, P1 ;  /* 0x0000001026217211 */ /* 0x080fe400008f0eff */
[-C--:B------:R-:W-:Y:S01]  /*0ab0*/  LEA.HI.X.SX32 R35, R36, R16.reuse, 0x1, P2 ;  /* 0x0000001024237211 */ /* 0x080fe200010f0eff */
[----:B------:R-:W-:Y:S01]  /*0ac0*/  IMAD R38, R15, 0x2, R40 ;  /* 0x000000020f267824 */ /* 0x000fe200078e0228 */
[CC--:B------:R-:W-:Y:S01]  /*0ad0*/  LEA R36, P1, R40.reuse, R13.reuse, 0x1 ;  /* 0x0000000d28247211 */ /* 0x0c0fe200078208ff */
[----:B------:R3:W5:Y:S03]  /*0ae0*/  LDG.E.U16 R44, desc[UR30][R32.64] ;  /* 0x0000001e202c7981 */ /* 0x000766000c1e1500 */
[----:B------:R-:W-:Y:S01]  /*0af0*/  LEA.HI.X.SX32 R37, R40, R16, 0x1, P1 ;  /* 0x0000001028257211 */ /* 0x000fe200008f0eff */
[----:B------:R0:W5:Y:S01]  /*0b00*/  LDG.E.U16 R45, desc[UR30][R34.64] ;  /* 0x0000001e222d7981 */ /* 0x000162000c1e1500 */
[----:B-1----:R-:W-:-:S02]  /*0b10*/  LEA R26, P1, R38, R13, 0x1 ;  /* 0x0000000d261a7211 */ /* 0x002fc400078208ff */
[----:B------:R-:W-:Y:S01]  /*0b20*/  LEA R40, R15, R38, 0x1 ;  /* 0x000000260f287211 */ /* 0x000fe200078e08ff */
[----:B------:R1:W5:Y:S01]  /*0b30*/  LDG.E.U16 R46, desc[UR30][R36.64] ;  /* 0x0000001e242e7981 */ /* 0x000362000c1e1500 */
[----:B------:R-:W-:-:S03]  /*0b40*/  LEA.HI.X.SX32 R27, R38, R16, 0x1, P1 ;  /* 0x00000010261b7211 */ /* 0x000fc600008f0eff */
[C---:B------:R-:W-:Y:S01]  /*0b50*/  IMAD R38, R15.reuse, 0x2, R40 ;  /* 0x000000020f267824 */ /* 0x040fe200078e0228 */
[-C--:B--2---:R-:W-:Y:S01]  /*0b60*/  LEA R28, P1, R40, R13.reuse, 0x1 ;  /* 0x0000000d281c7211 */ /* 0x084fe200078208ff */
[----:B------:R2:W5:Y:S03]  /*0b70*/  LDG.E.U16 R47, desc[UR30][R26.64] ;  /* 0x0000001e1a2f7981 */ /* 0x000566000c1e1500 */
[C---:B0-----:R-:W-:Y:S02]  /*0b80*/  LEA R30, P2, R38.reuse, R13, 0x1 ;  /* 0x0000000d261e7211 */ /* 0x041fe400078408ff */
[----:B------:R-:W-:Y:S02]  /*0b90*/  LEA R42, R15, R38, 0x1 ;  /* 0x000000260f2a7211 */ /* 0x000fe400078e08ff */
[----:B------:R-:W-:-:S03]  /*0ba0*/  LEA.HI.X.SX32 R31, R38, R16, 0x1, P2 ;  /* 0x00000010261f7211 */ /* 0x000fc600010f0eff */
[C---:B------:R-:W-:Y:S01]  /*0bb0*/  IMAD R38, R15.reuse, 0x2, R42 ;  /* 0x000000020f267824 */ /* 0x040fe200078e022a */
[----:B------:R-:W-:Y:S02]  /*0bc0*/  LEA.HI.X.SX32 R29, R40, R16, 0x1, P1 ;  /* 0x00000010281d7211 */ /* 0x000fe400008f0eff */
[CC--:B---3--:R-:W-:Y:S01]  /*0bd0*/  LEA R32, P1, R42.reuse, R13.reuse, 0x1 ;  /* 0x0000000d2a207211 */ /* 0x0c8fe200078208ff */
[----:B------:R0:W5:Y:S01]  /*0be0*/  LDG.E.U16 R31, desc[UR30][R30.64] ;  /* 0x0000001e1e1f7981 */ /* 0x000162000c1e1500 */
[C---:B------:R-:W-:Y:S02]  /*0bf0*/  LEA R40, R15.reuse, R38, 0x1 ;  /* 0x000000260f287211 */ /* 0x040fe400078e08ff */
[----:B------:R-:W-:Y:S01]  /*0c00*/  LEA.HI.X.SX32 R33, R42, R16, 0x1, P1 ;  /* 0x000000102a217211 */ /* 0x000fe200008f0eff */
[----:B------:R3:W5:Y:S01]  /*0c10*/  LDG.E.U16 R29, desc[UR30][R28.64] ;  /* 0x0000001e1c1d7981 */ /* 0x000762000c1e1500 */
[-C--:B------:R-:W-:Y:S01]  /*0c20*/  LEA R34, P1, R38, R13.reuse, 0x1 ;  /* 0x0000000d26227211 */ /* 0x080fe200078208ff */
[----:B------:R-:W-:Y:S01]  /*0c30*/  IMAD R15, R15, 0x2, R40 ;  /* 0x000000020f0f7824 */ /* 0x000fe200078e0228 */
[----:B-1----:R-:W-:-:S02]  /*0c40*/  LEA R36, P2, R40, R13, 0x1 ;  /* 0x0000000d28247211 */ /* 0x002fc400078408ff */
[-C--:B------:R-:W-:Y:S01]  /*0c50*/  LEA.HI.X.SX32 R35, R38, R16.reuse, 0x1, P1 ;  /* 0x0000001026237211 */ /* 0x080fe200008f0eff */
[----:B------:R-:W-:Y:S01]  /*0c60*/  IMAD R60, R60, UR9, RZ ;  /* 0x000000093c3c7c24 */ /* 0x000fe2000f8e02ff */
[C---:B--2---:R-:W-:Y:S01]  /*0c70*/  LEA R26, P1, R15.reuse, R13, 0x1 ;  /* 0x0000000d0f1a7211 */ /* 0x044fe200078208ff */
[----:B------:R-:W5:Y:S01]  /*0c80*/  LDG.E.U16 R33, desc[UR30][R32.64] ;  /* 0x0000001e20217981 */ /* 0x000f62000c1e1500 */
[-C--:B------:R-:W-:Y:S02]  /*0c90*/  LEA.HI.X.SX32 R37, R40, R16.reuse, 0x1, P2 ;  /* 0x0000001028257211 */ /* 0x080fe400010f0eff */
[----:B------:R-:W-:Y:S01]  /*0ca0*/  LEA.HI.X.SX32 R27, R15, R16, 0x1, P1 ;  /* 0x000000100f1b7211 */ /* 0x000fe200008f0eff */
[----:B------:R-:W5:Y:S01]  /*0cb0*/  LDG.E.U16 R35, desc[UR30][R34.64] ;  /* 0x0000001e22237981 */ /* 0x000f62000c1e1500 */
[--C-:B------:R-:W-:Y:S02]  /*0cc0*/  SHF.R.U32.HI R16, RZ, 0x6, R0.reuse ;  /* 0x00000006ff107819 */ /* 0x100fe40000011600 */
[----:B0-----:R-:W-:Y:S01]  /*0cd0*/  SHF.R.S32.HI R30, RZ, 0x7, R0 ;  /* 0x00000007ff1e7819 */ /* 0x001fe20000011400 */
[----:B------:R0:W5:Y:S01]  /*0ce0*/  LDG.E.U16 R36, desc[UR30][R36.64] ;  /* 0x0000001e24247981 */ /* 0x000162000c1e1500 */
[----:B------:R-:W-:-:S02]  /*0cf0*/  SGXT.U32 R16, R16, 0x2 ;  /* 0x000000021010781a */ /* 0x000fc40000000000 */
[----:B------:R-:W-:Y:S01]  /*0d00*/  LOP3.LUT R13, R0, 0x3f, RZ, 0xc0, !PT ;  /* 0x0000003f000d7812 */ /* 0x000fe200078ec0ff */
[----:B------:R1:W5:Y:S01]  /*0d10*/  LDG.E.U16 R27, desc[UR30][R26.64] ;  /* 0x0000001e1a1b7981 */ /* 0x000362000c1e1500 */
[----:B------:R-:W-:Y:S01]  /*0d20*/  SGXT R30, R30, 0x1 ;  /* 0x000000011e1e781a */ /* 0x000fe20000000200 */
[----:B---3--:R-:W-:Y:S01]  /*0d30*/  IMAD R28, R16, R61, RZ ;  /* 0x0000003d101c7224 */ /* 0x008fe200078e02ff */
[----:B------:R-:W-:-:S04]  /*0d40*/  SHF.L.U32 R15, R13, 0x1, RZ ;  /* 0x000000010d0f7819 */ /* 0x000fc800000006ff */
[----:B0-----:R-:W-:Y:S01]  /*0d50*/  LOP3.LUT R37, R15, 0x90, R30, 0x78, !PT ;  /* 0x000000900f257812 */ /* 0x001fe200078e781e */
[----:B------:R-:W-:Y:S01]  /*0d60*/  IMAD R15, R13, UR4, RZ ;  /* 0x000000040d0f7c24 */ /* 0x000fe2000f8e02ff */
[----:B-1----:R-:W-:-:S03]  /*0d70*/  LEA R26, R61, R28, 0x2 ;  /* 0x0000001c3d1a7211 */ /* 0x002fc600078e10ff */
[----:B------:R-:W-:Y:S01]  /*0d80*/  IMAD.SHL.U32 R16, R15, 0x2, RZ ;  /* 0x000000020f107824 */ /* 0x000fe200078e00ff */
[----:B------:R-:W-:Y:S01]  /*0d90*/  SHF.L.U32 R13, R60, 0x1, RZ ;  /* 0x000000013c0d7819 */ /* 0x000fe200000006ff */
[C---:B------:R-:W-:Y:S02]  /*0da0*/  IMAD R30, R61.reuse, 0x4, R26 ;  /* 0x000000043d1e7824 */ /* 0x040fe400078e021a */
[----:B------:R-:W-:Y:S01]  /*0db0*/  IMAD.SHL.U32 R32, R0, 0x80, RZ ;  /* 0x0000008000207824 */ /* 0x000fe200078e00ff */
[----:B------:R-:W-:Y:S02]  /*0dc0*/  IADD3 R57, P1, P2, R16, R48, R13 ;  /* 0x0000003010397210 */ /* 0x000fe40007a3e00d */
[----:B------:R-:W-:Y:S01]  /*0dd0*/  LEA R16, R61, R30, 0x2 ;  /* 0x0000001e3d107211 */ /* 0x000fe200078e10ff */
[----:B------:R-:W-:Y:S01]  /*0de0*/  IMAD.HI R15, R15, 0x2, RZ ;  /* 0x000000020f0f7827 */ /* 0x000fe200078e02ff */
[----:B------:R-:W-:Y:S02]  /*0df0*/  LOP3.LUT R37, R37, 0x2000, R32, 0xf8, !PT ;  /* 0x0000200025257812 */ /* 0x000fe400078ef820 */
[----:B------:R-:W-:Y:S01]  /*0e00*/  SHF.R.U32.HI R34, RZ, 0x5, R0 ;  /* 0x00000005ff227819 */ /* 0x000fe20000011600 */
[----:B------:R-:W-:-:S04]  /*0e10*/  IMAD.HI R60, R60, 0x2, RZ ;  /* 0x000000023c3c7827 */ /* 0x000fc800078e02ff */
[----:B------:R-:W-:Y:S01]  /*0e20*/  IMAD R32, R61, 0x4, R16 ;  /* 0x000000043d207824 */ /* 0x000fe200078e0210 */
[----:B------:R-:W-:Y:S02]  /*0e30*/  R2UR UR21, R34 ;  /* 0x00000000221572ca */ /* 0x000fe400000e0000 */
[----:B------:R-:W-:Y:S02]  /*0e40*/  IADD3.X R15, PT, PT, R15, R49, R60, P1, P2 ;  /* 0x000000310f0f7210 */ /* 0x000fe40000fe443c */
[C---:B------:R-:W-:Y:S02]  /*0e50*/  LEA R76, P1, R28.reuse, R57, 0x1 ;  /* 0x000000391c4c7211 */ /* 0x040fe400078208ff */
[----:B------:R-:W-:Y:S02]  /*0e60*/  LEA R34, R61, R32, 0x2 ;  /* 0x000000203d227211 */ /* 0x000fe400078e10ff */
[----:B------:R-:W-:-:S03]  /*0e70*/  LEA.HI.X.SX32 R77, R28, R15, 0x1, P1 ;  /* 0x0000000f1c4d7211 */ /* 0x000fc600008f0eff */
[C---:B------:R-:W-:Y:S01]  /*0e80*/  IMAD R28, R61.reuse, 0x4, R34 ;  /* 0x000000043d1c7824 */ /* 0x040fe200078e0222 */
[-C--:B------:R-:W-:Y:S02]  /*0e90*/  LEA R74, P2, R26, R57.reuse, 0x1 ;  /* 0x000000391a4a7211 */ /* 0x080fe400078408ff */
[-C--:B------:R-:W-:Y:S02]  /*0ea0*/  LEA R72, P1, R30, R57.reuse, 0x1 ;  /* 0x000000391e487211 */ /* 0x080fe400078208ff */
[----:B------:R-:W-:Y:S02]  /*0eb0*/  LEA R66, P3, R16, R57, 0x1 ;  /* 0x0000003910427211 */ /* 0x000fe400078608ff */
[----:B------:R-:W-:Y:S02]  /*0ec0*/  LEA R13, R61, R28, 0x2 ;  /* 0x0000001c3d0d7211 */ /* 0x000fe400078e10ff */
[-C--:B------:R-:W-:Y:S02]  /*0ed0*/  LEA.HI.X.SX32 R75, R26, R15.reuse, 0x1, P2 ;  /* 0x0000000f1a4b7211 */ /* 0x080fe400010f0eff */
[----:B------:R-:W-:-:S02]  /*0ee0*/  LEA.HI.X.SX32 R73, R30, R15, 0x1, P1 ;  /* 0x0000000f1e497211 */ /* 0x000fc400008f0eff */
[----:B------:R-:W-:Y:S02]  /*0ef0*/  LEA.HI.X.SX32 R67, R16, R15, 0x1, P3 ;  /* 0x0000000f10437211 */ /* 0x000fe400018f0eff */
[-C--:B------:R-:W-:Y:S02]  /*0f00*/  LEA R64, P1, R32, R57.reuse, 0x1 ;  /* 0x0000003920407211 */ /* 0x080fe400078208ff */
[-C--:B------:R-:W-:Y:S02]  /*0f10*/  LEA R62, P2, R34, R57.reuse, 0x1 ;  /* 0x00000039223e7211 */ /* 0x080fe400078408ff */
[-C--:B------:R-:W-:Y:S02]  /*0f20*/  LEA R58, P3, R28, R57.reuse, 0x1 ;  /* 0x000000391c3a7211 */ /* 0x080fe400078608ff */
[----:B------:R-:W-:Y:S02]  /*0f30*/  LEA R56, P4, R13, R57, 0x1 ;  /* 0x000000390d387211 */ /* 0x000fe400078808ff */
[----:B----4-:R-:W-:-:S02]  /*0f40*/  R2UR UR13, R39 ;  /* 0x00000000270d72ca */ /* 0x010fc400000e0000 */
[-C--:B------:R-:W-:Y:S02]  /*0f50*/  LEA.HI.X.SX32 R65, R32, R15.reuse, 0x1, P1 ;  /* 0x0000000f20417211 */ /* 0x080fe400008f0eff */
[-C--:B------:R-:W-:Y:S02]  /*0f60*/  LEA.HI.X.SX32 R63, R34, R15.reuse, 0x1, P2 ;  /* 0x0000000f223f7211 */ /* 0x080fe400010f0eff */
[-C--:B------:R-:W-:Y:S02]  /*0f70*/  LEA.HI.X.SX32 R59, R28, R15.reuse, 0x1, P3 ;  /* 0x0000000f1c3b7211 */ /* 0x080fe400018f0eff */
[----:B------:R-:W-:Y:S01]  /*0f80*/  LEA.HI.X.SX32 R57, R13, R15, 0x1, P4 ;  /* 0x0000000f0d397211 */ /* 0x000fe200020f0eff */
[----:B------:R-:W-:Y:S06]  /*0f90*/  @P0 BRA `(.L_x_5) ;  /* 0x0000000000180947 */ /* 0x000fec0003800000 */
[----:B------:R-:W-:Y:S01]  /*0fa0*/  ELECT P1, URZ, PT ;  /* 0x0000000000ff782f */ /* 0x000fe20003820000 */
[----:B------:R-:W-:Y:S01]  /*0fb0*/  IMAD.MOV.U32 R13, RZ, RZ, 0x1 ;  /* 0x00000001ff0d7424 */ /* 0x000fe200078e00ff */
[----:B------:R-:W-:Y:S01]  /*0fc0*/  UMOV UR4, 0x40 ;  /* 0x0000004000047882 */ /* 0x000fe20000000000 */
[----:B------:R-:W-:Y:S01]  /*0fd0*/  UVIRTCOUNT.DEALLOC.SMPOOL 0x80 ;  /* 0x000000800000784c */ /* 0x000fe20000000000 */
[----:B------:R-:W-:-:S09]  /*0fe0*/  ULEA UR4, UR6, UR4, 0x18 ;  /* 0x0000000406047291 */ /* 0x000fd2000f8ec0ff */
[----:B------:R0:W-:Y:S03]  /*0ff0*/  @P1 STS.U8 [UR4], R13 ;  /* 0x0000000dff001988 */ /* 0x0001e60008000004 */
.L_x_5:
[----:B------:R-:W-:Y:S01]  /*1000*/  USHF.L.U32 UR4, UR21, 0x15, URZ ;  /* 0x0000001515047899 */ /* 0x000fe200080006ff */
[----:B-----5:R1:W-:Y:S01]  /*1010*/  STS.U16 [R37+UR12+0x400], R7 ;  /* 0x0004000725007988 */ /* 0x0203e2000800040c */
[----:B------:R-:W-:Y:S01]  /*1020*/  ULOP3.LUT UR26, UR21, 0x4, URZ, 0xc0, !UPT ;  /* 0x00000004151a7892 */ /* 0x000fe2000f8ec0ff */
[C---:B------:R-:W-:Y:S01]  /*1030*/  LOP3.LUT R16, R37.reuse, 0x20, RZ, 0x3c, !PT ;  /* 0x0000002025107812 */ /* 0x040fe200078e3cff */
[----:B------:R-:W-:Y:S01]  /*1040*/  ULOP3.LUT UR18, UR4, 0x600000, URZ, 0xc0, !UPT ;  /* 0x0060000004127892 */ /* 0x000fe2000f8ec0ff */
[----:B------:R2:W-:Y:S01]  /*1050*/  STS.U16 [R37+UR12], R2 ;  /* 0x0000000225007988 */ /* 0x0005e2000800040c */
[----:B------:R-:W-:Y:S01]  /*1060*/  LOP3.LUT P1, RZ, R0, 0xff, RZ, 0xc0, !PT ;  /* 0x000000ff00ff7812 */ /* 0x000fe2000782c0ff */
[----:B------:R-:W-:Y:S01]  /*1070*/  UMOV UR5, 0x1 ;  /* 0x0000000100057882 */ /* 0x000fe20000000000 */
[----:B------:R-:W-:Y:S01]  /*1080*/  UIADD3 UR14, UPT, UPT, UR13, UR18, URZ ;  /* 0x000000120d0e7290 */ /* 0x000fe2000fffe0ff */
[----:B------:R3:W-:Y:S01]  /*1090*/  STS.U16 [R37+UR12+0x800], R11 ;  /* 0x0008000b25007988 */ /* 0x0007e2000800040c */
[----:B------:R-:W-:Y:S01]  /*10a0*/  UIADD3 UR17, UPT, UPT, UR12, 0x7000, URZ ;  /* 0x000070000c117890 */ /* 0x000fe2000fffe0ff */
[C---:B-1----:R-:W-:Y:S01]  /*10b0*/  LOP3.LUT R7, R37.reuse, 0x40, RZ, 0x3c, !PT ;  /* 0x0000004025077812 */ /* 0x042fe200078e3cff */
[----:B------:R-:W-:Y:S01]  /*10c0*/  ULEA UR14, UR26, UR14, 0x3 ;  /* 0x0000000e1a0e7291 */ /* 0x000fe2000f8e18ff */
[----:B------:R-:W-:Y:S01]  /*10d0*/  STS.U16 [R37+UR12+0xc00], R18 ;  /* 0x000c001225007988 */ /* 0x000fe2000800040c */
[----:B------:R-:W1:Y:S01]  /*10e0*/  LDCU UR22, c[0x0][0x3f0] ;  /* 0x00007e00ff1677ac */ /* 0x000e620008000800 */
[----:B--2---:R-:W-:-:S02]  /*10f0*/  LOP3.LUT R2, R37, 0x60, RZ, 0x3c, !PT ;  /* 0x0000006025027812 */ /* 0x004fc400078e3cff */
[----:B------:R-:W-:Y:S02]  /*1100*/  STS.U16 [R37+UR12+0x1000], R22 ;  /* 0x0010001625007988 */ /* 0x000fe4000800040c */
[----:B------:R-:W-:Y:S01]  /*1110*/  VOTEU.ALL UP0, P1 ;  /* 0x0000000000ff7886 */ /* 0x000fe20000800000 */
[----:B------:R-:W-:Y:S01]  /*1120*/  VOTEU.ALL UP1, P1 ;  /* 0x0000000000ff7886 */ /* 0x000fe20000820000 */
[----:B------:R-:W-:Y:S01]  /*1130*/  STS.U16 [R37+UR12+0x1400], R43 ;  /* 0x0014002b25007988 */ /* 0x000fe2000800040c */
[----:B---3--:R-:W-:Y:S02]  /*1140*/  PRMT R11, RZ, 0x7610, R11 ;  /* 0x00007610ff0b7816 */ /* 0x008fe4000000000b */
[----:B------:R-:W-:-:S04]  /*1150*/  @!UP0 UIADD3 UR6, UPT, UPT, -UR5, 0x100000, URZ ;  /* 0x0010000005068890 */ /* 0x000fc8000fffe1ff */
[----:B------:R-:W-:Y:S02]  /*1160*/  @!UP0 USHF.L.U32 UR7, UR6, 0xb, URZ ;  /* 0x0000000b06078899 */ /* 0x000fe400080006ff */
[----:B------:R-:W-:Y:S01]  /*1170*/  @!UP0 USHF.L.U32 UR6, UR6, 0x1, URZ ;  /* 0x0000000106068899 */ /* 0x000fe200080006ff */
[----:B------:R-:W-:Y:S04]  /*1180*/  STS.U16 [R37+UR12+0x1800], R46 ;  /* 0x0018002e25007988 */ /* 0x000fe8000800040c */
[----:B------:R-:W-:Y:S01]  /*1190*/  STS.U16 [R37+UR12+0x1c00], R33 ;  /* 0x001c002125007988 */ /* 0x000fe2000800040c */
[----:B-1----:R-:W-:-:S03]  /*11a0*/  ISETP.LT.AND P2, PT, RZ, UR22, PT ;  /* 0x00000016ff007c0c */ /* 0x002fc6000bf41270 */
[----:B------:R-:W-:Y:S04]  /*11b0*/  STS.U16 [R16+UR12+0x100], R4 ;  /* 0x0001000410007988 */ /* 0x000fe8000800040c */
[----:B------:R1:W-:Y:S04]  /*11c0*/  STS.U16 [R16+UR12+0x500], R8 ;  /* 0x0005000810007988 */ /* 0x0003e8000800040c */
[----:B------:R2:W-:Y:S04]  /*11d0*/  STS.U16 [R16+UR12+0x900], R12 ;  /* 0x0009000c10007988 */ /* 0x0005e8000800040c */
[----:B------:R-:W-:Y:S01]  /*11e0*/  STS.U16 [R16+UR12+0xd00], R19 ;  /* 0x000d001310007988 */ /* 0x000fe2000800040c */
[----:B-1----:R-:W-:-:S03]  /*11f0*/  PRMT R8, RZ, 0x7610, R8 ;  /* 0x00007610ff087816 */ /* 0x002fc60000000008 */
[----:B------:R-:W-:Y:S01]  /*1200*/  STS.U16 [R16+UR12+0x1100], R23 ;  /* 0x0011001710007988 */ /* 0x000fe2000800040c */
[----:B--2---:R-:W-:-:S03]  /*1210*/  PRMT R12, RZ, 0x7610, R12 ;  /* 0x00007610ff0c7816 */ /* 0x004fc6000000000c */
[----:B------:R-:W-:Y:S04]  /*1220*/  STS.U16 [R16+UR12+0x1500], R25 ;  /* 0x0015001910007988 */ /* 0x000fe8000800040c */
[----:B------:R-:W-:Y:S04]  /*1230*/  STS.U16 [R16+UR12+0x1900], R47 ;  /* 0x0019002f10007988 */ /* 0x000fe8000800040c */
        /* <DEDUP_REMOVED lines=12> */
[----:B------:R3:W-:Y:S01]  /*1300*/  STS.U16 [R2+UR12+0x700], R10 ;  /* 0x0007000a02007988 */ /* 0x0007e2000800040c */
[----:B-1----:R-:W-:-:S03]  /*1310*/  PRMT R7, RZ, 0x7610, R7 ;  /* 0x00007610ff077816 */ /* 0x002fc60000000007 */
[----:B------:R-:W-:Y:S01]  /*1320*/  STS.U16 [R2+UR12+0xb00], R17 ;  /* 0x000b001102007988 */ /* 0x000fe2000800040c */
[----:B--2---:R-:W-:-:S03]  /*1330*/  PRMT R6, RZ, 0x7610, R6 ;  /* 0x00007610ff067816 */ /* 0x004fc60000000006 */
[----:B------:R-:W-:Y:S01]  /*1340*/  STS.U16 [R2+UR12+0xf00], R21 ;  /* 0x000f001502007988 */ /* 0x000fe2000800040c */
[----:B---3--:R-:W-:-:S03]  /*1350*/  PRMT R10, RZ, 0x7610, R10 ;  /* 0x00007610ff0a7816 */ /* 0x008fc6000000000a */
[----:B------:R-:W-:Y:S04]  /*1360*/  STS.U16 [R2+UR12+0x1300], R41 ;  /* 0x0013002902007988 */ /* 0x000fe8000800040c */
[----:B------:R-:W-:Y:S04]  /*1370*/  STS.U16 [R2+UR12+0x1700], R45 ;  /* 0x0017002d02007988 */ /* 0x000fe8000800040c */
[----:B------:R-:W-:Y:S04]  /*1380*/  STS.U16 [R2+UR12+0x1b00], R31 ;  /* 0x001b001f02007988 */ /* 0x000fe8000800040c */
[----:B------:R1:W-:Y:S01]  /*1390*/  STS.U16 [R2+UR12+0x1f00], R27 ;  /* 0x001f001b02007988 */ /* 0x0003e2000800040c */
[----:B------:R-:W-:Y:S01]  /*13a0*/  STTM.x32 tmem[UR14], RZ ;  /* 0x000000ff000079ed */ /* 0x000fe200082c000e */
[----:B------:R-:W2:Y:S02]  /*13b0*/  FENCE.VIEW.ASYNC.T ;  /* 0x00000000000073c6 */ /* 0x000ea40000000200 */
[----:B--2---:R-:W-:Y:S06]  /*13c0*/  BAR.SYNC.DEFER_BLOCKING 0x0 ;  /* 0x0000000000007b1d */ /* 0x004fec0000010000 */
[----:B------:R-:W2:Y:S02]  /*13d0*/  FENCE.VIEW.ASYNC.S ;  /* 0x00000000000073c6 */ /* 0x000ea40000000000 */
[----:B--2---:R2:W3:Y:S02]  /*13e0*/  @!UP1 SYNCS.EXCH.64 URZ, [UR17], UR6 ;  /* 0x0000000611ff95b2 */ /* 0x0044e40008000100 */
[----:B---3--:R-:W-:Y:S06]  /*13f0*/  BAR.SYNC.DEFER_BLOCKING 0x0 ;  /* 0x0000000000007b1d */ /* 0x008fec0000010000 */
[----:B------:R-:W3:Y:S04]  /*1400*/  @P2 LDG.E.U16 R5, desc[UR30][R76.64] ;  /* 0x0000001e4c052981 */ /* 0x000ee8000c1e1500 */
[----:B------:R-:W4:Y:S04]  /*1410*/  @P2 LDG.E.U16 R7, desc[UR30][R72.64] ;  /* 0x0000001e48072981 */ /* 0x000f28000c1e1500 */
[----:B------:R-:W4:Y:S04]  /*1420*/  @P2 LDG.E.U16 R9, desc[UR30][R64.64] ;  /* 0x0000001e40092981 */ /* 0x000f28000c1e1500 */
[----:B------:R-:W4:Y:S04]  /*1430*/  @P2 LDG.E.U16 R11, desc[UR30][R58.64] ;  /* 0x0000001e3a0b2981 */ /* 0x000f28000c1e1500 */
[----:B------:R-:W4:Y:S04]  /*1440*/  @P2 LDG.E.U16 R6, desc[UR30][R74.64] ;  /* 0x0000001e4a062981 */ /* 0x000f28000c1e1500 */
[----:B------:R-:W4:Y:S04]  /*1450*/  @P2 LDG.E.U16 R8, desc[UR30][R66.64] ;  /* 0x0000001e42082981 */ /* 0x000f28000c1e1500 */
[----:B------:R-:W4:Y:S04]  /*1460*/  @P2 LDG.E.U16 R10, desc[UR30][R62.64] ;  /* 0x0000001e3e0a2981 */ /* 0x000f28000c1e1500 */
[----:B------:R-:W4:Y:S01]  /*1470*/  @P2 LDG.E.U16 R12, desc[UR30][R56.64] ;  /* 0x0000001e380c2981 */ /* 0x000f22000c1e1500 */
[C---:B-1----:R-:W-:Y:S01]  /*1480*/  LOP3.LUT R2, R0.reuse, 0xff, RZ, 0xc0, !PT ;  /* 0x000000ff00027812 */ /* 0x042fe200078ec0ff */
[----:B------:R-:W-:Y:S01]  /*1490*/  VOTEU.ALL UP1, P1 ;  /* 0x0000000000ff7886 */ /* 0x000fe20000820000 */
[----:B------:R-:W-:Y:S01]  /*14a0*/  LOP3.LUT R4, R0, 0xc0, RZ, 0xc0, !PT ;  /* 0x000000c000047812 */ /* 0x000fe200078ec0ff */
[----:B------:R-:W-:-:S02]  /*14b0*/  UIADD3 UR15, UPT, UPT, UR13, 0x40, URZ ;  /* 0x000000400d0f7890 */ /* 0x000fc4000fffe0ff */
[----:B--2---:R-:W-:-:S04]  /*14c0*/  @!UP0 UIADD3 UR6, UPT, UPT, -UR5, 0x100000, URZ ;  /* 0x0010000005068890 */ /* 0x004fc8000fffe1ff */
[----:B------:R-:W-:Y:S02]  /*14d0*/  @!UP0 USHF.L.U32 UR7, UR6, 0xb, URZ ;  /* 0x0000000b06078899 */ /* 0x000fe400080006ff */
[----:B------:R-:W-:Y:S02]  /*14e0*/  @!UP0 USHF.L.U32 UR6, UR6, 0x1, URZ ;  /* 0x0000000106068899 */ /* 0x000fe400080006ff */
[----:B------:R-:W-:Y:S01]  /*14f0*/  UIADD3 UR8, UPT, UPT, UR12, 0x5000, URZ ;  /* 0x000050000c087890 */ /* 0x000fe2000fffe0ff */
[----:B------:R-:W-:Y:S01]  /*1500*/  SHF.L.U32 R2, R2, 0x1, RZ ;  /* 0x0000000102027819 */ /* 0x000fe200000006ff */
[----:B------:R-:W-:Y:S01]  /*1510*/  UIADD3 UR16, UPT, UPT, UR18, UR15, URZ ;  /* 0x0000000f12107290 */ /* 0x000fe2000fffe0ff */
[----:B0-----:R-:W-:Y:S01]  /*1520*/  SHF.R.U32.HI R13, RZ, 0x2, R4 ;  /* 0x00000002ff0d7819 */ /* 0x001fe20000011604 */
[----:B------:R-:W-:-:S04]  /*1530*/  @!UP0 UIADD3 UR4, UPT, UPT, -UR5, 0x100000, URZ ;  /* 0x0010000005048890 */ /* 0x000fc8000fffe1ff */
[----:B------:R-:W-:Y:S02]  /*1540*/  @!UP0 USHF.L.U32 UR5, UR4, 0xb, URZ ;  /* 0x0000000b04058899 */ /* 0x000fe400080006ff */
[----:B------:R-:W-:Y:S02]  /*1550*/  @!UP0 USHF.L.U32 UR4, UR4, 0x1, URZ ;  /* 0x0000000104048899 */ /* 0x000fe400080006ff */
[----:B------:R-:W-:Y:S01]  /*1560*/  ULEA UR16, UR26, UR16, 0x12 ;  /* 0x000000101a107291 */ /* 0x000fe2000f8e90ff */
[----:B------:R-:W-:Y:S02]  /*1570*/  LOP3.LUT R38, R2, R13, RZ, 0x3c, !PT ;  /* 0x0000000d02267212 */ /* 0x000fe400078e3cff */
[----:B------:R-:W-:Y:S02]  /*1580*/  ISETP.EQ.U32.AND P3, PT, RZ, UR21, P2 ;  /* 0x00000015ff007c0c */ /* 0x000fe40009762070 */
[----:B------:R-:W-:Y:S01]  /*1590*/  LOP3.LUT R37, R38, 0x40, RZ, 0x3c, !PT ;  /* 0x0000004026257812 */ /* 0x000fe200078e3cff */
[----:B------:R0:W1:Y:S01]  /*15a0*/  @!UP1 SYNCS.EXCH.64 URZ, [UR12+0x7008], UR6 ;  /* 0x007008060cff95b2 */ /* 0x0000620008000100 */
[----:B------:R-:W-:Y:S01]  /*15b0*/  VOTEU.ALL UP1, P1 ;  /* 0x0000000000ff7886 */ /* 0x000fe20000820000 */
[----:B---3--:R0:W-:Y:S04]  /*15c0*/  STS.U16 [R38+UR12+0x4000], R5 ;  /* 0x0040000526007988 */ /* 0x0081e8000800040c */
[----:B----4-:R0:W-:Y:S04]  /*15d0*/  STS.U16 [R38+UR12+0x4400], R7 ;  /* 0x0044000726007988 */ /* 0x0101e8000800040c */
[----:B------:R0:W-:Y:S04]  /*15e0*/  STS.U16 [R38+UR12+0x4800], R9 ;  /* 0x0048000926007988 */ /* 0x0001e8000800040c */
[----:B------:R0:W-:Y:S04]  /*15f0*/  STS.U16 [R38+UR12+0x4c00], R11 ;  /* 0x004c000b26007988 */ /* 0x0001e8000800040c */
[----:B------:R0:W-:Y:S04]  /*1600*/  STS.U16 [R37+UR12+0x4200], R6 ;  /* 0x0042000625007988 */ /* 0x0001e8000800040c */
[----:B------:R0:W-:Y:S04]  /*1610*/  STS.U16 [R37+UR12+0x4600], R8 ;  /* 0x0046000825007988 */ /* 0x0001e8000800040c */
[----:B------:R0:W-:Y:S04]  /*1620*/  STS.U16 [R37+UR12+0x4a00], R10 ;  /* 0x004a000a25007988 */ /* 0x0001e8000800040c */
[----:B------:R0:W-:Y:S01]  /*1630*/  STS.U16 [R37+UR12+0x4e00], R12 ;  /* 0x004e000c25007988 */ /* 0x0001e2000800040c */
[----:B-1----:R1:W-:Y:S06]  /*1640*/  MEMBAR.ALL.CTA ;  /* 0x0000000000007992 */ /* 0x0023ec0000008000 */
[----:B-1----:R-:W-:Y:S04]  /*1650*/  FENCE.VIEW.ASYNC.S ;  /* 0x00000000000073c6 */ /* 0x002fe80000000000 */
[----:B------:R-:W1:Y:S02]  /*1660*/  FENCE.VIEW.ASYNC.S ;  /* 0x00000000000073c6 */ /* 0x000e640000000000 */
[----:B-1----:R0:W1:Y:S02]  /*1670*/  @!UP1 SYNCS.EXCH.64 URZ, [UR12+0x5000], UR4 ;  /* 0x005000040cff95b2 */ /* 0x0020640008000100 */
[----:B-1----:R-:W-:Y:S06]  /*1680*/  BAR.SYNC.DEFER_BLOCKING 0x0 ;  /* 0x0000000000007b1d */ /* 0x002fec0000010000 */
[----:B0-----:R-:W-:Y:S05]  /*1690*/  @!P3 BRA `(.L_x_6) ;  /* 0x000000000088b947 */ /* 0x001fea0003800000 */
[----:B------:R-:W-:Y:S02]  /*16a0*/  UIADD3 UR4, UPT, UPT, UR12, 0x4000, URZ ;  /* 0x000040000c047890 */ /* 0x000fe4000fffe0ff */
[----:B------:R-:W-:Y:S02]  /*16b0*/  USHF.R.U32.HI UR6, URZ, 0x4, UR12 ;  /* 0x00000004ff067899 */ /* 0x000fe4000801160c */
[----:B------:R-:W-:Y:S02]  /*16c0*/  USHF.R.U32.HI UR4, URZ, 0x4, UR4 ;  /* 0x00000004ff047899 */ /* 0x000fe40008011604 */
[----:B------:R-:W-:Y:S02]  /*16d0*/  USGXT.U32 UR6, UR6, 0xe ;  /* 0x0000000e0606789a */ /* 0x000fe40008000000 */
[----:B------:R-:W-:Y:S02]  /*16e0*/  USGXT.U32 UR10, UR4, 0xe ;  /* 0x0000000e040a789a */ /* 0x000fe40008000000 */
[----:B------:R-:W-:-:S02]  /*16f0*/  UIADD3 UR38, UP1, UPT, UR6, 0x2000080, URZ ;  /* 0x0200008006267890 */ /* 0x000fc4000ff3e0ff */
[----:B------:R-:W-:Y:S01]  /*1700*/  UIADD3 UR36, UP2, UPT, UR10, 0x2, URZ ;  /* 0x000000020a247890 */ /* 0x000fe2000ff5e0ff */
[----:B------:R-:W-:Y:S01]  /*1710*/  UMOV UR4, URZ ;  /* 0x000000ff00047c82 */ /* 0x000fe20008000000 */
[----:B------:R-:W-:Y:S01]  /*1720*/  UMOV UR5, URZ ;  /* 0x000000ff00057c82 */ /* 0x000fe20008000000 */
[----:B------:R-:W-:Y:S02]  /*1730*/  UIADD3.X UR39, UPT, UPT, UR4, 0x40004040, URZ, UP1, !UPT ;  /* 0x4000404004277890 */ /* 0x000fe40008ffe4ff */
[----:B------:R-:W-:Y:S02]  /*1740*/  UIADD3.X UR37, UPT, UPT, UR5, 0x40004040, URZ, UP2, !UPT ;  /* 0x4000404005257890 */ /* 0x000fe400097fe4ff */
[----:B------:R-:W-:Y:S02]  /*1750*/  ULOP3.LUT UR6, UR6, 0x2000000, URZ, 0xfc, !UPT ;  /* 0x0200000006067892 */ /* 0x000fe4000f8efcff */
[----:B------:R-:W-:Y:S02]  /*1760*/  UIADD3.64 UR24, UPT, UPT, UR38, 0x80, URZ ;  /* 0x0000008026187897 */ /* 0x000fe4000fffe0ff */
[----:B------:R-:W-:-:S02]  /*1770*/  UIADD3.64 UR28, UPT, UPT, UR36, 0x2, URZ ;  /* 0x00000002241c7897 */ /* 0x000fc4000fffe0ff */
[----:B------:R-:W-:Y:S02]  /*1780*/  UIADD3.64 UR32, UPT, UPT, UR38, 0x100, URZ ;  /* 0x0000010026207897 */ /* 0x000fe4000fffe0ff */
[----:B------:R-:W-:Y:S01]  /*1790*/  UIADD3.64 UR34, UPT, UPT, UR36, 0x4, URZ ;  /* 0x0000000424227897 */ /* 0x000fe2000fffe0ff */
[----:B------:R-:W-:Y:S01]  /*17a0*/  UMOV UR40, 0x0 ;  /* 0x0000000000287882 */ /* 0x000fe20000000000 */
[----:B------:R-:W-:Y:S01]  /*17b0*/  UMOV UR41, 0x8088490 ;  /* 0x0808849000297882 */ /* 0x000fe20000000000 */
[----:B------:R-:W-:Y:S01]  /*17c0*/  UMOV UR7, 0x40004040 ;  /* 0x4000404000077882 */ /* 0x000fe20000000000 */
[----:B------:R-:W-:Y:S01]  /*17d0*/  UMOV UR11, 0x40004040 ;  /* 0x40004040000b7882 */ /* 0x000fe20000000000 */
[----:B------:R-:W-:Y:S01]  /*17e0*/  UMOV UR42, 0x0 ;  /* 0x00000000002a7882 */ /* 0x000fe20000000000 */
[----:B------:R-:W-:Y:S01]  /*17f0*/  UMOV UR43, 0x8088490 ;  /* 0x08088490002b7882 */ /* 0x000fe20000000000 */
[----:B------:R-:W-:Y:S01]  /*1800*/  UMOV UR44, 0x0 ;  /* 0x00000000002c7882 */ /* 0x000fe20000000000 */
[----:B------:R-:W-:Y:S01]  /*1810*/  UMOV UR45, 0x8088490 ;  /* 0x08088490002d7882 */ /* 0x000fe20000000000 */
[----:B------:R-:W-:Y:S01]  /*1820*/  UMOV UR4, UR8 ;  /* 0x0000000800047c82 */ /* 0x000fe20008000000 */
[----:B------:R0:W-:Y:S01]  /*1830*/  UTCHMMA gdesc[UR6], gdesc[UR10], tmem[UR15], tmem[UR40], idesc[UR41], !UPT ;  /* 0x00ff280a060075ea */ /* 0x0001e2000f80000f */
[----:B------:R-:W-:Y:S01]  /*1840*/  UMOV UR46, 0x0 ;  /* 0x00000000002e7882 */ /* 0x000fe20000000000 */
[----:B------:R-:W-:Y:S01]  /*1850*/  UMOV UR47, 0x8088490 ;  /* 0x08088490002f7882 */ /* 0x000fe20000000000 */
[----:B------:R0:W-:Y:S01]  /*1860*/  UTCHMMA gdesc[UR38], gdesc[UR36], tmem[UR15], tmem[UR42], idesc[UR43], UPT ;  /* 0x00ff2a24260075ea */ /* 0x0001e2000b80000f */
[----:B------:R-:W-:Y:S01]  /*1870*/  UMOV UR4, UR4 ;  /* 0x0000000400047c82 */ /* 0x000fe20008000000 */
[----:B------:R0:W-:Y:S01]  /*1880*/  UTCHMMA gdesc[UR24], gdesc[UR28], tmem[UR15], tmem[UR44], idesc[UR45], UPT ;  /* 0x00ff2c1c180075ea */ /* 0x0001e2000b80000f */
[----:B------:R0:W-:Y:S01]  /*1890*/  UTCHMMA gdesc[UR32], gdesc[UR34], tmem[UR15], tmem[UR46], idesc[UR47], UPT ;  /* 0x00ff2e22200075ea */ /* 0x0001e2000b80000f */
[----:B------:R0:W-:Y:S01]  /*18a0*/  UTCBAR [UR4], URZ ;  /* 0x000000ff040073e9 */ /* 0x0001e200080000ff */
[----:B------:R-:W-:Y:S01]  /*18b0*/  NOP ;  /* 0x0000000000007918 */ /* 0x000fe20000000000 */
.L_x_6:
[----:B------:R-:W-:Y:S05]  /*18c0*/  @!P2 BRA `(.L_x_7) ;  /* 0x000000000008a947 */ /* 0x000fea0003800000 */
[----:B------:R-:W1:Y:S02]  /*18d0*/  SYNCS.PHASECHK.TRANS64.TRYWAIT P4, [UR12+0x5000], RZ ;  /* 0x005000ffff0075a7 */ /* 0x000e64000808110c */
[----:B-1----:R-:W-:Y:S05]  /*18e0*/  @!P4 BRA `(.L_x_8) ;  /* 0x0000003c0008c947 */ /* 0x002fea0003800000 */
.L_x_7:
[----:B------:R-:W-:Y:S01]  /*18f0*/  BAR.SYNC.DEFER_BLOCKING 0x0 ;  /* 0x0000000000007b1d */ /* 0x000fe20000010000 */
[----:B------:R-:W-:Y:S01]  /*1900*/  SHF.R.U32.HI R28, RZ, 0x5, R0 ;  /* 0x00000005ff1c7819 */ /* 0x000fe20000011600 */
[----:B0-----:R-:W-:Y:S01]  /*1910*/  UIADD3 UR7, UPT, UPT, UR21, 0x38, URZ ;  /* 0x0000003815077890 */ /* 0x001fe2000fffe0ff */
[----:B------:R-:W-:Y:S02]  /*1920*/  PRMT R71, RZ, 0x7610, R71 ;  /* 0x00007610ff477816 */ /* 0x000fe40000000047 */
[----:B------:R-:W-:Y:S01]  /*1930*/  PRMT R29, RZ, 0x7610, R29 ;  /* 0x00007610ff1d7816 */ /* 0x000fe2000000001d */
[----:B------:R-:W0:Y:S02]  /*1940*/  LDCU UR19, c[0x0][0x3a8] ;  /* 0x00007500ff1377ac */ /* 0x000e240008000800 */
[----:B------:R-:W1:Y:S01]  /*1950*/  LDC.64 R24, c[0x0][0x390] ;  /* 0x0000e400ff187b82 */ /* 0x000e620000000a00 */
[----:B------:R-:W-:Y:S01]  /*1960*/  LDTM.16dp32bit_t0_t15.x16 R4, tmem[UR16] ;  /* 0x00000010000479ee */ /* 0x000fe20008a00000 */
[----:B------:R-:W0:Y:S01]  /*1970*/  LDTM.16dp32bit_t16_t31.x16 R4, tmem[UR16+0x10] ;  /* 0x00001010000479ee */ /* 0x000e220008a20000 */
[----:B------:R-:W-:Y:S01]  /*1980*/  PRMT R31, RZ, 0x7610, R31 ;  /* 0x00007610ff1f7816 */ /* 0x000fe2000000001f */
[----:B------:R-:W2:Y:S01]  /*1990*/  LDCU.64 UR10, c[0x0][0x3d0] ;  /* 0x00007a00ff0a77ac */ /* 0x000ea20008000a00 */
[----:B------:R-:W-:-:S02]  /*19a0*/  PRMT R33, RZ, 0x7610, R33 ;  /* 0x00007610ff217816 */ /* 0x000fc40000000021 */
[----:B------:R-:W-:Y:S01]  /*19b0*/  PRMT R35, RZ, 0x7610, R35 ;  /* 0x00007610ff237816 */ /* 0x000fe20000000023 */
[----:B------:R-:W3:Y:S01]  /*19c0*/  LDC R27, c[0x0][0x3d8] ;  /* 0x0000f600ff1b7b82 */ /* 0x000ee20000000800 */
[----:B------:R-:W4:Y:S01]  /*19d0*/  @!P1 SYNCS.CCTL.IV [UR12+0x5000] ;  /* 0x00500000ff0099b1 */ /* 0x000f22000800000c */
[----:B------:R-:W-:Y:S01]  /*19e0*/  NOP ;  /* 0x0000000000007918 */ /* 0x000fe20000000000 */
[----:B--2---:R-:W-:Y:S01]  /*19f0*/  UIMAD UR10, UR9, UR10, URZ ;  /* 0x0000000a090a72a4 */ /* 0x004fe2000f8e02ff */
[----:B0-----:R-:W-:Y:S01]  /*1a00*/  FMUL R2, R4, UR19 ;  /* 0x0000001304027c20 */ /* 0x001fe20008400000 */
[----:B------:R-:W-:Y:S01]  /*1a10*/  FMUL R21, R5, UR19 ;  /* 0x0000001305157c20 */ /* 0x000fe20008400000 */
[----:B------:R-:W-:Y:S01]  /*1a20*/  FMUL R20, R6, UR19 ;  /* 0x0000001306147c20 */ /* 0x000fe20008400000 */
[----:B------:R-:W-:Y:S01]  /*1a30*/  FMUL R22, R7, UR19 ;  /* 0x0000001307167c20 */ /* 0x000fe20008400000 */
[----:B------:R-:W-:Y:S01]  /*1a40*/  FMUL R23, R8, UR19 ;  /* 0x0000001308177c20 */ /* 0x000fe20008400000 */
[----:B------:R-:W-:-:S02]  /*1a50*/  USHF.L.U32 UR6, UR10, 0x1, URZ ;  /* 0x000000010a067899 */ /* 0x000fc400080006ff */
[----:B------:R-:W-:Y:S01]  /*1a60*/  FMNMX3 R20, R2, R21, R20, !PT ;  /* 0x0000001502147276 */ /* 0x000fe20007800014 */
[----:B------:R-:W-:Y:S01]  /*1a70*/  FMUL R2, R9, UR19 ;  /* 0x0000001309027c20 */ /* 0x000fe20008400000 */
[----:B------:R-:W-:Y:S01]  /*1a80*/  FMUL R21, R10, UR19 ;  /* 0x000000130a157c20 */ /* 0x000fe20008400000 */
[----:B------:R-:W-:Y:S01]  /*1a90*/  UIMAD.WIDE UR4, UR10, 0x2, URZ ;  /* 0x000000020a0478a5 */ /* 0x000fe2000f8e02ff */
[----:B------:R-:W-:Y:S01]  /*1aa0*/  FMNMX3 R22, R20, R22, R23, !PT ;  /* 0x0000001614167276 */ /* 0x000fe20007800017 */
[----:B------:R-:W-:Y:S01]  /*1ab0*/  FMUL R20, R11, UR19 ;  /* 0x000000130b147c20 */ /* 0x000fe20008400000 */
[----:B------:R-:W-:Y:S02]  /*1ac0*/  FMUL R23, R12, UR19 ;  /* 0x000000130c177c20 */ /* 0x000fe40008400000 */
[----:B------:R-:W-:Y:S01]  /*1ad0*/  FMNMX3 R22, R22, R2, R21, !PT ;  /* 0x0000000216167276 */ /* 0x000fe20007800015 */
[----:B------:R-:W-:Y:S01]  /*1ae0*/  FMUL R2, R13, UR19 ;  /* 0x000000130d027c20 */ /* 0x000fe20008400000 */
[----:B------:R-:W-:-:S02]  /*1af0*/  FMUL R21, R14, UR19 ;  /* 0x000000130e157c20 */ /* 0x000fc40008400000 */
[----:B------:R-:W-:Y:S01]  /*1b00*/  FMNMX3 R22, R22, R20, R23, !PT ;  /* 0x0000001416167276 */ /* 0x000fe20007800017 */
[----:B------:R-:W-:Y:S01]  /*1b10*/  FMUL R20, R15, UR19 ;  /* 0x000000130f147c20 */ /* 0x000fe20008400000 */
[----:B------:R-:W-:Y:S02]  /*1b20*/  FMUL R23, R16, UR19 ;  /* 0x0000001310177c20 */ /* 0x000fe40008400000 */
[----:B------:R-:W-:Y:S01]  /*1b30*/  FMNMX3 R22, R22, R2, R21, !PT ;  /* 0x0000000216167276 */ /* 0x000fe20007800015 */
[----:B------:R-:W-:Y:S01]  /*1b40*/  FMUL R2, R17, UR19 ;  /* 0x0000001311027c20 */ /* 0x000fe20008400000 */
[----:B------:R-:W-:Y:S02]  /*1b50*/  FMUL R21, R18, UR19 ;  /* 0x0000001312157c20 */ /* 0x000fe40008400000 */
[----:B------:R-:W-:Y:S01]  /*1b60*/  FMNMX3 R22, R22, R20, R23, !PT ;  /* 0x0000001416167276 */ /* 0x000fe20007800017 */
[----:B------:R-:W-:Y:S01]  /*1b70*/  FMUL R20, R19, UR19 ;  /* 0x0000001313147c20 */ /* 0x000fe20008400000 */
[----:B------:R-:W-:-:S02]  /*1b80*/  SHF.R.U32.HI R23, RZ, 0x1, R0 ;  /* 0x00000001ff177819 */ /* 0x000fc40000011600 */
[----:B------:R-:W-:Y:S02]  /*1b90*/  FMNMX3 R21, R22, R2, R21, !PT ;  /* 0x0000000216157276 */ /* 0x000fe40007800015 */
[--C-:B------:R-:W-:Y:S02]  /*1ba0*/  SHF.R.U32.HI R2, RZ, 0x2, R0.reuse ;  /* 0x00000002ff027819 */ /* 0x100fe40000011600 */
[----:B------:R-:W-:Y:S02]  /*1bb0*/  FMNMX R39, R20, R21, !PT ;  /* 0x0000001514277209 */ /* 0x000fe40007800000 */
[----:B------:R-:W-:Y:S02]  /*1bc0*/  LOP3.LUT R21, R2, 0x38, RZ, 0xc0, !PT ;  /* 0x0000003802157812 */ /* 0x000fe400078ec0ff */
[----:B------:R-:W-:Y:S01]  /*1bd0*/  LOP3.LUT R2, R0, 0x1f, RZ, 0xc0, !PT ;  /* 0x0000001f00027812 */ /* 0x000fe200078ec0ff */
[----:B------:R-:W0:Y:S01]  /*1be0*/  SHFL.BFLY PT, R22, R39, 0x10, 0x1f ;  /* 0x0e001f0027167f89 */ /* 0x000e2200000e0000 */
[----:B------:R-:W-:-:S03]  /*1bf0*/  LOP3.LUT R21, R21, 0x1f, R0, 0xf8, !PT ;  /* 0x0000001f15157812 */ /* 0x000fc600078ef800 */
[----:B------:R-:W-:Y:S02]  /*1c00*/  IMAD R20, R2, UR11, RZ ;  /* 0x0000000b02147c24 */ /* 0x000fe4000f8e02ff */
[----:B------:R-:W-:-:S03]  /*1c10*/  IMAD.SHL.U32 R36, R21, 0x10, RZ ;  /* 0x0000001015247824 */ /* 0x000fc600078e00ff */
[C---:B------:R-:W-:Y:S01]  /*1c20*/  SHF.L.U32 R21, R20.reuse, 0x1, RZ ;  /* 0x0000000114157819 */ /* 0x040fe200000006ff */
[----:B------:R-:W-:Y:S01]  /*1c30*/  IMAD.HI R20, R20, 0x2, RZ ;  /* 0x0000000214147827 */ /* 0x000fe200078e02ff */
[----:B------:R-:W-:Y:S02]  /*1c40*/  LOP3.LUT R2, R36, 0x1b0, RZ, 0xc0, !PT ;  /* 0x000001b024027812 */ /* 0x000fe400078ec0ff */
[----:B-1----:R-:W-:Y:S01]  /*1c50*/  IADD3 R43, P4, P5, R21, UR6, R24 ;  /* 0x00000006152b7c10 */ /* 0x002fe2000fd9e018 */
[----:B------:R-:W-:Y:S01]  /*1c60*/  UIADD3 UR6, UPT, UPT, UR21, 0x18, URZ ;  /* 0x0000001815067890 */ /* 0x000fe2000fffe0ff */
[----:B------:R-:W-:Y:S01]  /*1c70*/  LOP3.LUT R26, R2, 0x40, R23, 0xf8, !PT ;  /* 0x00000040021a7812 */ /* 0x000fe200078ef817 */
[----:B---3--:R-:W-:Y:S01]  /*1c80*/  IMAD R23, R27, UR7, RZ ;  /* 0x000000071b177c24 */ /* 0x008fe2000f8e02ff */
[----:B------:R-:W-:Y:S02]  /*1c90*/  SGXT.U32 R2, R28, 0x3 ;  /* 0x000000031c02781a */ /* 0x000fe40000000000 */
[----:B------:R-:W-:-:S03]  /*1ca0*/  IADD3.X R25, PT, PT, R20, UR5, R25, P4, P5 ;  /* 0x0000000514197c10 */ /* 0x000fc6000a7ea419 */
[----:B------:R-:W-:Y:S01]  /*1cb0*/  IMAD R2, R2, R27, RZ ;  /* 0x0000001b02027224 */ /* 0x000fe200078e02ff */
[----:B0-----:R-:W-:Y:S01]  /*1cc0*/  FMNMX3 R39, R39, -INF , R22, !PT ;  /* 0xff80000027277876 */ /* 0x001fe20007800016 */
[C---:B------:R-:W-:Y:S02]  /*1cd0*/  IMAD R22, R27.reuse, UR6, RZ ;  /* 0x000000061b167c24 */ /* 0x040fe4000f8e02ff */
[----:B------:R-:W-:Y:S01]  /*1ce0*/  IMAD R20, R27, 0x8, R2 ;  /* 0x000000081b147824 */ /* 0x000fe200078e0202 */
[-C--:B------:R-:W-:Y:S01]  /*1cf0*/  LEA R54, P5, R2, R43.reuse, 0x1 ;  /* 0x0000002b02367211 */ /* 0x080fe200078a08ff */
[----:B------:R-:W-:Y:S01]  /*1d00*/  FADD R24, -R39, -INF ;  /* 0xff80000027187421 */ /* 0x000fe20000000100 */
[----:B------:R-:W-:Y:S02]  /*1d10*/  LEA R48, P4, R22, R43, 0x1 ;  /* 0x0000002b16307211 */ /* 0x000fe400078808ff */
[----:B------:R-:W-:Y:S01]  /*1d20*/  LEA R21, R27, R20, 0x3 ;  /* 0x000000141b157211 */ /* 0x000fe200078e18ff */
[----:B------:R-:W-:Y:S01]  /*1d30*/  FMUL R24, R24, 1.4426950216293334961 ;  /* 0x3fb8aa3b18187820 */ /* 0x000fe20000400000 */
[----:B------:R-:W-:-:S02]  /*1d40*/  LEA.HI.X.SX32 R55, R2, R25, 0x1, P5 ;  /* 0x0000001902377211 */ /* 0x000fc400028f0eff */
[-C--:B------:R-:W-:Y:S01]  /*1d50*/  LEA R50, P5, R21, R43.reuse, 0x1 ;  /* 0x0000002b15327211 */ /* 0x080fe200078a08ff */
[----:B------:R-:W4:Y:S01]  /*1d60*/  MUFU.EX2 R69, R24 ;  /* 0x0000001800457308 */ /* 0x000f220000000800 */
[----:B------:R-:W-:Y:S01]  /*1d70*/  IMAD R2, R27, 0x10, R21 ;  /* 0x000000101b027824 */ /* 0x000fe200078e0215 */
[----:B------:R-:W-:Y:S02]  /*1d80*/  LEA R52, P6, R20, R43, 0x1 ;  /* 0x0000002b14347211 */ /* 0x000fe400078c08ff */
[----:B------:R-:W-:Y:S02]  /*1d90*/  LEA.HI.X.SX32 R51, R21, R25, 0x1, P5 ;  /* 0x0000001915337211 */ /* 0x000fe400028f0eff */
[----:B------:R-:W-:Y:S02]  /*1da0*/  LEA R46, P5, R2, R43, 0x1 ;  /* 0x0000002b022e7211 */ /* 0x000fe400078a08ff */
[----:B------:R-:W-:Y:S02]  /*1db0*/  LEA.HI.X.SX32 R53, R20, R25, 0x1, P6 ;  /* 0x0000001914357211 */ /* 0x000fe400030f0eff */
[----:B------:R-:W-:-:S02]  /*1dc0*/  LEA R20, R27, R2, 0x3 ;  /* 0x000000021b147211 */ /* 0x000fc400078e18ff */
[-C--:B------:R-:W-:Y:S02]  /*1dd0*/  LEA.HI.X.SX32 R47, R2, R25.reuse, 0x1, P5 ;  /* 0x00000019022f7211 */ /* 0x080fe400028f0eff */
[----:B------:R-:W-:Y:S01]  /*1de0*/  IADD3 R2, PT, PT, R26, UR12, RZ ;  /* 0x0000000c1a027c10 */ /* 0x000fe2000fffe0ff */
[----:B------:R-:W-:Y:S01]  /*1df0*/  IMAD R21, R27, 0x8, R20 ;  /* 0x000000081b157824 */ /* 0x000fe200078e0214 */
[----:B------:R-:W-:Y:S02]  /*1e00*/  LEA.HI.X.SX32 R49, R22, R25, 0x1, P4 ;  /* 0x0000001916317211 */ /* 0x000fe400020f0eff */
[-C--:B------:R-:W-:Y:S01]  /*1e10*/  LEA R40, P6, R23, R43.reuse, 0x1 ;  /* 0x0000002b17287211 */ /* 0x080fe200078c08ff */
[----:B----4-:R0:W-:Y:S01]  /*1e20*/  STSM.16.M88 [R2+0x4000], R69 ;  /* 0x0040004502007844 */ /* 0x0101e20000000000 */
[-C--:B------:R-:W-:Y:S02]  /*1e30*/  LEA R44, P4, R20, R43.reuse, 0x1 ;  /* 0x0000002b142c7211 */ /* 0x080fe400078808ff */
[----:B------:R-:W-:Y:S01]  /*1e40*/  LEA R42, P5, R21, R43, 0x1 ;  /* 0x0000002b152a7211 */ /* 0x000fe200078a08ff */
[----:B------:R-:W-:Y:S01]  /*1e50*/  BAR.SYNC.DEFER_BLOCKING 0x0 ;  /* 0x0000000000007b1d */ /* 0x000fe20000010000 */
[----:B------:R-:W-:-:S02]  /*1e60*/  LEA.HI.X.SX32 R41, R23, R25, 0x1, P6 ;  /* 0x0000001917297211 */ /* 0x000fc400030f0eff */
[-C--:B------:R-:W-:Y:S02]  /*1e70*/  LEA.HI.X.SX32 R45, R20, R25.reuse, 0x1, P4 ;  /* 0x00000019142d7211 */ /* 0x080fe400020f0eff */
[----:B------:R-:W-:Y:S02]  /*1e80*/  LEA.HI.X.SX32 R43, R21, R25, 0x1, P5 ;  /* 0x00000019152b7211 */ /* 0x000fe400028f0eff */
[----:B------:R-:W-:Y:S02]  /*1e90*/  PRMT R21, RZ, 0x7610, R21 ;  /* 0x00007610ff157816 */ /* 0x000fe40000000015 */
[----:B------:R-:W-:Y:S02]  /*1ea0*/  PRMT R23, RZ, 0x7610, R23 ;  /* 0x00007610ff177816 */ /* 0x000fe40000000017 */
[----:B------:R-:W-:Y:S01]  /*1eb0*/  PRMT R25, RZ, 0x7610, R25 ;  /* 0x00007610ff197816 */ /* 0x000fe20000000019 */
[----:B------:R-:W2:Y:S04]  /*1ec0*/  @P2 LDG.E.U16 R71, desc[UR30][R46.64] ;  /* 0x0000001e2e472981 */ /* 0x000ea8000c1e1500 */
[----:B------:R-:W3:Y:S04]  /*1ed0*/  @P2 LDG.E.U16 R29, desc[UR30][R54.64] ;  /* 0x0000001e361d2981 */ /* 0x000ee8000c1e1500 */
[----:B------:R-:W4:Y:S04]  /*1ee0*/  @P2 LDG.E.U16 R31, desc[UR30][R52.64] ;  /* 0x0000001e341f2981 */ /* 0x000f28000c1e1500 */
[----:B------:R-:W5:Y:S04]  /*1ef0*/  @P2 LDG.E.U16 R33, desc[UR30][R50.64] ;  /* 0x0000001e32212981 */ /* 0x000f68000c1e1500 */
[----:B------:R-:W5:Y:S04]  /*1f00*/  @P2 LDG.E.U16 R35, desc[UR30][R48.64] ;  /* 0x0000001e30232981 */ /* 0x000f68000c1e1500 */
[----:B------:R-:W5:Y:S04]  /*1f10*/  @P2 LDG.E.U16 R21, desc[UR30][R44.64] ;  /* 0x0000001e2c152981 */ /* 0x000f68000c1e1500 */
[----:B------:R-:W5:Y:S04]  /*1f20*/  @P2 LDG.E.U16 R23, desc[UR30][R42.64] ;  /* 0x0000001e2a172981 */ /* 0x000f68000c1e1500 */
[----:B------:R-:W5:Y:S01]  /*1f30*/  @P2 LDG.E.U16 R25, desc[UR30][R40.64] ;  /* 0x0000001e28192981 */ /* 0x000f62000c1e1500 */
[--C-:B------:R-:W-:Y:S01]  /*1f40*/  FFMA R4, R4, UR19, -R39.reuse ;  /* 0x0000001304047c23 */ /* 0x100fe20008000827 */
[--C-:B------:R-:W-:Y:S01]  /*1f50*/  FFMA R5, R5, UR19, -R39.reuse ;  /* 0x0000001305057c23 */ /* 0x100fe20008000827 */
[----:B------:R-:W-:-:S02]  /*1f60*/  FFMA R6, R6, UR19, -R39 ;  /* 0x0000001306067c23 */ /* 0x000fc40008000827 */
[----:B------:R-:W-:Y:S01]  /*1f70*/  FMUL R4, R4, 1.4426950216293334961 ;  /* 0x3fb8aa3b04047820 */ /* 0x000fe20000400000 */
[----:B------:R-:W-:Y:S01]  /*1f80*/  FMUL R5, R5, 1.4426950216293334961 ;  /* 0x3fb8aa3b05057820 */ /* 0x000fe20000400000 */
[----:B------:R-:W-:Y:S01]  /*1f90*/  FMUL R6, R6, 1.4426950216293334961 ;  /* 0x3fb8aa3b06067820 */ /* 0x000fe20000400000 */
[--C-:B------:R-:W-:Y:S01]  /*1fa0*/  FFMA R7, R7, UR19, -R39.reuse ;  /* 0x0000001307077c23 */ /* 0x100fe20008000827 */
[----:B------:R-:W-:Y:S02]  /*1fb0*/  FFMA R8, R8, UR19, -R39 ;  /* 0x0000001308087c23 */ /* 0x000fe40008000827 */
[----:B------:R-:W-:Y:S01]  /*1fc0*/  MUFU.EX2 R4, R4 ;  /* 0x0000000400047308 */ /* 0x000fe20000000800 */
[----:B------:R-:W-:Y:S01]  /*1fd0*/  FMUL R7, R7, 1.4426950216293334961 ;  /* 0x3fb8aa3b07077820 */ /* 0x000fe20000400000 */
[----:B------:R-:W-:-:S06]  /*1fe0*/  FMUL R8, R8, 1.4426950216293334961 ;  /* 0x3fb8aa3b08087820 */ /* 0x000fcc0000400000 */
[----:B------:R-:W1:Y:S01]  /*1ff0*/  MUFU.EX2 R5, R5 ;  /* 0x0000000500057308 */ /* 0x000e620000000800 */
[--C-:B------:R-:W-:Y:S01]  /*2000*/  FFMA R9, R9, UR19, -R39.reuse ;  /* 0x0000001309097c23 */ /* 0x100fe20008000827 */
[----:B------:R-:W-:-:S06]  /*2010*/  FFMA R10, R10, UR19, -R39 ;  /* 0x000000130a0a7c23 */ /* 0x000fcc0008000827 */
[----:B------:R-:W0:Y:S01]  /*2020*/  MUFU.EX2 R6, R6 ;  /* 0x0000000600067308 */ /* 0x000e220000000800 */
[----:B------:R-:W-:Y:S01]  /*2030*/  FMUL R9, R9, 1.4426950216293334961 ;  /* 0x3fb8aa3b09097820 */ /* 0x000fe20000400000 */
[----:B------:R-:W-:-:S06]  /*2040*/  FMUL R10, R10, 1.4426950216293334961 ;  /* 0x3fb8aa3b0a0a7820 */ /* 0x000fcc0000400000 */
[----:B------:R-:W0:Y:S01]  /*2050*/  MUFU.EX2 R7, R7 ;  /* 0x0000000700077308 */ /* 0x000e220000000800 */
[----:B------:R-:W-:Y:S01]  /*2060*/  FFMA R11, R11, UR19, -R39 ;  /* 0x000000130b0b7c23 */ /* 0x000fe20008000827 */
[----:B-1----:R-:W-:-:S06]  /*2070*/  FADD R27, R4, R5 ;  /* 0x00000005041b7221 */ /* 0x002fcc0000000000 */
[----:B------:R-:W1:Y:S01]  /*2080*/  MUFU.EX2 R8, R8 ;  /* 0x0000000800087308 */ /* 0x000e620000000800 */
[----:B------:R-:W-:Y:S01]  /*2090*/  FMUL R11, R11, 1.4426950216293334961 ;  /* 0x3fb8aa3b0b0b7820 */ /* 0x000fe20000400000 */
[----:B------:R-:W-:Y:S01]  /*20a0*/  FFMA R12, R12, UR19, -R39 ;  /* 0x000000130c0c7c23 */ /* 0x000fe20008000827 */
[----:B0-----:R-:W-:-:S05]  /*20b0*/  FADD R20, R6, R27 ;  /* 0x0000001b06147221 */ /* 0x001fca0000000000 */
[----:B------:R-:W0:Y:S01]  /*20c0*/  MUFU.EX2 R9, R9 ;  /* 0x0000000900097308 */ /* 0x000e220000000800 */
[----:B------:R-:W-:Y:S01]  /*20d0*/  FMUL R12, R12, 1.4426950216293334961 ;  /* 0x3fb8aa3b0c0c7820 */ /* 0x000fe20000400000 */
[----:B------:R-:W-:Y:S01]  /*20e0*/  FFMA R13, R13, UR19, -R39 ;  /* 0x000000130d0d7c23 */ /* 0x000fe20008000827 */
[----:B------:R-:W-:-:S05]  /*20f0*/  FADD R27, R7, R20 ;  /* 0x00000014071b7221 */ /* 0x000fca0000000000 */
[----:B------:R-:W0:Y:S01]  /*2100*/  MUFU.EX2 R10, R10 ;  /* 0x0000000a000a7308 */ /* 0x000e220000000800 */
[----:B------:R-:W-:Y:S01]  /*2110*/  FMUL R13, R13, 1.4426950216293334961 ;  /* 0x3fb8aa3b0d0d7820 */ /* 0x000fe20000400000 */
[----:B------:R-:W-:Y:S01]  /*2120*/  FFMA R14, R14, UR19, -R39 ;  /* 0x000000130e0e7c23 */ /* 0x000fe20008000827 */
[----:B-1----:R-:W-:-:S05]  /*2130*/  FADD R20, R8, R27 ;  /* 0x0000001b08147221 */ /* 0x002fca0000000000 */
        /* <DEDUP_REMOVED lines=17> */
[----:B------:R-:W-:Y:S01]  /*2250*/  FFMA R19, R19, UR19, -R39 ;  /* 0x0000001313137c23 */ /* 0x000fe20008000827 */
[----:B------:R-:W-:Y:S01]  /*2260*/  FMUL R18, R18, 1.4426950216293334961 ;  /* 0x3fb8aa3b12127820 */ /* 0x000fe20000400000 */
[----:B------:R-:W-:-:S05]  /*2270*/  LOP3.LUT R36, R36, 0x1f0, RZ, 0xc0, !PT ;  /* 0x000001f024247812 */ /* 0x000fca00078ec0ff */
[----:B------:R-:W0:Y:S01]  /*2280*/  MUFU.EX2 R16, R16 ;  /* 0x0000001000107308 */ /* 0x000e220000000800 */
[----:B------:R-:W-:Y:S01]  /*2290*/  FADD R27, R13, R20 ;  /* 0x000000140d1b7221 */ /* 0x000fe20000000000 */
[----:B------:R-:W-:Y:S01]  /*22a0*/  FMUL R19, R19, 1.4426950216293334961 ;  /* 0x3fb8aa3b13137820 */ /* 0x000fe20000400000 */
[----:B------:R0:W2:Y:S05]  /*22b0*/  LDSM.16.M88 R60, [R36+UR12+0x4000] ;  /* 0x0040000c243c783b */ /* 0x0000aa0008000000 */
[----:B------:R-:W0:Y:S01]  /*22c0*/  MUFU.EX2 R17, R17 ;  /* 0x0000001100117308 */ /* 0x000e220000000800 */
[----:B------:R-:W-:Y:S01]  /*22d0*/  BAR.SYNC.DEFER_BLOCKING 0x0 ;  /* 0x0000000000007b1d */ /* 0x000fe20000010000 */
[----:B-1----:R-:W-:-:S06]  /*22e0*/  FADD R20, R14, R27 ;  /* 0x0000001b0e147221 */ /* 0x002fcc0000000000 */
[----:B------:R-:W1:Y:S01]  /*22f0*/  MUFU.EX2 R18, R18 ;  /* 0x0000001200127308 */ /* 0x000e620000000800 */
[----:B0-----:R-:W-:-:S07]  /*2300*/  FADD R27, R15, R20 ;  /* 0x000000140f1b7221 */ /* 0x001fce0000000000 */
[----:B------:R-:W0:Y:S01]  /*2310*/  MUFU.EX2 R19, R19 ;  /* 0x0000001300137308 */ /* 0x000e220000000800 */
[----:B------:R-:W-:Y:S01]  /*2320*/  FADD R20, R16, R27 ;  /* 0x0000001b10147221 */ /* 0x000fe20000000000 */
[----:B------:R-:W-:-:S03]  /*2330*/  F2FP.BF16.F32.PACK_AB R4, R5, R4 ;  /* 0x000000040504723e */ /* 0x000fc600000010ff */
[----:B------:R-:W-:Y:S01]  /*2340*/  FADD R27, R17, R20 ;  /* 0x00000014111b7221 */ /* 0x000fe20000000000 */
[----:B------:R-:W-:Y:S02]  /*2350*/  F2FP.BF16.F32.PACK_AB R5, R7, R6 ;  /* 0x000000060705723e */ /* 0x000fe400000010ff */
[----:B------:R-:W-:Y:S01]  /*2360*/  F2FP.BF16.F32.PACK_AB R7, R11, R10 ;  /* 0x0000000a0b07723e */ /* 0x000fe200000010ff */
[----:B-1----:R-:W-:Y:S01]  /*2370*/  FADD R10, R18, R27 ;  /* 0x0000001b120a7221 */ /* 0x002fe20000000000 */
[----:B------:R-:W-:-:S04]  /*2380*/  UIADD3 UR23, UPT, UPT, UR13, 0x60, URZ ;  /* 0x000000600d177890 */ /* 0x000fc8000fffe0ff */
[----:B------:R-:W-:Y:S01]  /*2390*/  UIADD3 UR18, UPT, UPT, UR18, UR23, URZ ;  /* 0x0000001712127290 */ /* 0x000fe2000fffe0ff */
[----:B0-----:R-:W-:Y:S01]  /*23a0*/  FADD R68, R19, R10 ;  /* 0x0000000a13447221 */ /* 0x001fe20000000000 */
[----:B------:R-:W-:Y:S02]  /*23b0*/  UIADD3 UR22, UPT, UPT, UR22, -0x20, URZ ;  /* 0xffffffe016167890 */ /* 0x000fe4000fffe0ff */
[----:B------:R-:W-:Y:S01]  /*23c0*/  ULEA UR26, UR26, UR18, 0x12 ;  /* 0x000000121a1a7291 */ /* 0x000fe2000f8e90ff */
[----:B------:R-:W-:Y:S02]  /*23d0*/  F2FP.BF16.F32.PACK_AB R6, R9, R8 ;  /* 0x000000080906723e */ /* 0x000fe400000010ff */
[----:B------:R-:W-:Y:S02]  /*23e0*/  F2FP.BF16.F32.PACK_AB R8, R13, R12 ;  /* 0x0000000c0d08723e */ /* 0x000fe400000010ff */
[----:B------:R-:W-:Y:S02]  /*23f0*/  F2FP.BF16.F32.PACK_AB R9, R15, R14 ;  /* 0x0000000e0f09723e */ /* 0x000fe400000010ff */
[----:B------:R-:W-:-:S02]  /*2400*/  F2FP.BF16.F32.PACK_AB R10, R17, R16 ;  /* 0x00000010110a723e */ /* 0x000fc400000010ff */
[----:B------:R-:W-:Y:S01]  /*2410*/  F2FP.BF16.F32.PACK_AB R11, R19, R18 ;  /* 0x00000012130b723e */ /* 0x000fe200000010ff */
[----:B--2---:R0:W-:Y:S04]  /*2420*/  STS.U16 [R38+UR12+0x4800], R71 ;  /* 0x0048004726007988 */ /* 0x0041e8000800040c */
[----:B---3--:R0:W-:Y:S04]  /*2430*/  STS.U16 [R38+UR12+0x4000], R29 ;  /* 0x0040001d26007988 */ /* 0x0081e8000800040c */
[----:B----4-:R0:W-:Y:S04]  /*2440*/  STS.U16 [R38+UR12+0x4200], R31 ;  /* 0x0042001f26007988 */ /* 0x0101e8000800040c */
[----:B-----5:R0:W-:Y:S04]  /*2450*/  STS.U16 [R38+UR12+0x4400], R33 ;  /* 0x0044002126007988 */ /* 0x0201e8000800040c */
[----:B------:R0:W-:Y:S04]  /*2460*/  STS.U16 [R38+UR12+0x4600], R35 ;  /* 0x0046002326007988 */ /* 0x0001e8000800040c */
[----:B------:R0:W-:Y:S04]  /*2470*/  STS.U16 [R38+UR12+0x4a00], R21 ;  /* 0x004a001526007988 */ /* 0x0001e8000800040c */
[----:B------:R0:W-:Y:S04]  /*2480*/  STS.U16 [R38+UR12+0x4c00], R23 ;  /* 0x004c001726007988 */ /* 0x0001e8000800040c */
[----:B------:R0:W-:Y:S04]  /*2490*/  STS.U16 [R38+UR12+0x4e00], R25 ;  /* 0x004e001926007988 */ /* 0x0001e8000800040c */
[----:B------:R0:W1:Y:S01]  /*24a0*/  SHFL.BFLY PT, R71, R68, 0x10, 0x1f ;  /* 0x0e001f0044477f89 */ /* 0x00006200000e0000 */
[----:B------:R-:W-:Y:S05]  /*24b0*/  @!P2 BRA `(.L_x_9) ;  /* 0x000000000008a947 */ /* 0x000fea0003800000 */
[----:B------:R2:W-:Y:S01]  /*24c0*/  STTM.16dp32bit_t0_t15.x8 tmem[UR26], R4 ;  /* 0x00000004000079ed */ /* 0x0005e2000898001a */
[----:B------:R2:W-:Y:S02]  /*24d0*/  STTM.16dp32bit_t16_t31.x8 tmem[UR26+0x8], R4 ;  /* 0x00000804000079ed */ /* 0x0005e400089a001a */
.L_x_9:
[----:B------:R-:W3:Y:S02]  /*24e0*/  FENCE.VIEW.ASYNC.T ;  /* 0x00000000000073c6 */ /* 0x000ee40000000200 */
[----:B---3--:R-:W-:Y:S06]  /*24f0*/  BAR.SYNC.DEFER_BLOCKING 0x0 ;  /* 0x0000000000007b1d */ /* 0x008fec0000010000 */
[----:B0-2---:R-:W0:Y:S01]  /*2500*/  LDTM.x32 R4, tmem[UR14] ;  /* 0x0000000e000479ee */ /* 0x005e2200082c0000 */
[----:B------:R-:W-:Y:S01]  /*2510*/  NOP ;  /* 0x0000000000007918 */ /* 0x000fe20000000000 */
[----:B------:R-:W-:Y:S05]  /*2520*/  @!P2 BRA `(.L_x_10) ;  /* 0x000000000084a947 */ /* 0x000fea0003800000 */
[C---:B0-----:R-:W-:Y:S01]  /*2530*/  FMUL R4, R60.reuse, R4 ;  /* 0x000000043c047220 */ /* 0x041fe20000400000 */
[C---:B------:R-:W-:Y:S01]  /*2540*/  FMUL R5, R60.reuse, R5 ;  /* 0x000000053c057220 */ /* 0x040fe20000400000 */
        /* <DEDUP_REMOVED lines=29> */
[----:B------:R-:W-:-:S04]  /*2720*/  FMUL R35, R60, R35 ;  /* 0x000000233c237220 */ /* 0x000fc80000400000 */
[----:B------:R2:W-:Y:S03]  /*2730*/  STTM.x32 tmem[UR14], R4 ;  /* 0x00000004000079ed */ /* 0x0005e600082c000e */
.L_x_10:
[----:B0-----:R-:W0:Y:S02]  /*2740*/  FENCE.VIEW.ASYNC.T ;  /* 0x00000000000073c6 */ /* 0x001e240000000200 */
[----:B0-----:R-:W-:Y:S01]  /*2750*/  BAR.SYNC.DEFER_BLOCKING 0x0 ;  /* 0x0000000000007b1d */ /* 0x001fe20000010000 */
[----:B-1----:R-:W-:Y:S01]  /*2760*/  FADD R68, R68, R71 ;  /* 0x0000004744447221 */ /* 0x002fe20000000000 */
[----:B------:R-:W-:-:S03]  /*2770*/  UISETP.GE.AND UP1, UPT, UR22, 0x1, UPT ;  /* 0x000000011600788c */ /* 0x000fc6000bf26270 */
[----:B------:R-:W-:Y:S01]  /*2780*/  FADD R68, R69, R68 ;  /* 0x0000004445447221 */ /* 0x000fe20000000000 */
[----:B------:R0:W-:Y:S06]  /*2790*/  MEMBAR.ALL.CTA ;  /* 0x0000000000007992 */ /* 0x0001ec0000008000 */
[----:B0-----:R-:W0:Y:S02]  /*27a0*/  FENCE.VIEW.ASYNC.S ;  /* 0x00000000000073c6 */ /* 0x001e240000000000 */
[----:B0-----:R-:W-:Y:S06]  /*27b0*/  BAR.SYNC.DEFER_BLOCKING 0x0 ;  /* 0x0000000000007b1d */ /* 0x001fec0000010000 */
[----:B------:R-:W-:Y:S05]  /*27c0*/  @!P3 BRA `(.L_x_11) ;  /* 0x000000000050b947 */ /* 0x000fea0003800000 */
[----:B------:R-:W-:Y:S01]  /*27d0*/  UIADD3 UR4, UPT, UPT, UR12, 0x4000, URZ ;  /* 0x000040000c047890 */ /* 0x000fe2000fffe0ff */
[----:B------:R-:W-:Y:S01]  /*27e0*/  UMOV UR18, 0xfffffffe ;  /* 0xfffffffe00127882 */ /* 0x000fe20000000000 */
[----:B------:R-:W-:Y:S02]  /*27f0*/  UMOV UR19, 0x7fffbfdf ;  /* 0x7fffbfdf00137882 */ /* 0x000fe40000000000 */
[----:B------:R-:W-:Y:S01]  /*2800*/  USHF.R.U32.HI UR4, URZ, 0x4, UR4 ;  /* 0x00000004ff047899 */ /* 0x000fe20008011604 */
[----:B------:R-:W-:Y:S01]  /*2810*/  UMOV UR7, URZ ;  /* 0x000000ff00077c82 */ /* 0x000fe20008000000 */
[----:B------:R-:W-:Y:S02]  /*2820*/  UIADD3 UR10, UPT, UPT, UR13, 0x68, URZ ;  /* 0x000000680d0a7890 */ /* 0x000fe4000fffe0ff */
[----:B------:R-:W-:Y:S01]  /*2830*/  USGXT.U32 UR6, UR4, 0xe ;  /* 0x0000000e0406789a */ /* 0x000fe20008000000 */
[----:B------:R-:W-:Y:S01]  /*2840*/  UMOV UR24, 0x0 ;  /* 0x0000000000187882 */ /* 0x000fe20000000000 */
[----:B------:R-:W-:-:S02]  /*2850*/  UMOV UR25, 0x8100490 ;  /* 0x0810049000197882 */ /* 0x000fc40000000000 */
[----:B------:R-:W-:Y:S01]  /*2860*/  UIADD3.64 UR18, UPT, UPT, UR6, -UR18, URZ ;  /* 0x8000001206127297 */ /* 0x000fe2000fffe0ff */
[----:B------:R-:W-:Y:S01]  /*2870*/  UMOV UR4, UR17 ;  /* 0x0000001100047c82 */ /* 0x000fe20008000000 */
[----:B------:R-:W-:Y:S01]  /*2880*/  UMOV UR5, URZ ;  /* 0x000000ff00057c82 */ /* 0x000fe20008000000 */
[----:B------:R-:W-:Y:S01]  /*2890*/  UMOV UR7, 0x80004020 ;  /* 0x8000402000077882 */ /* 0x000fe20000000000 */
[----:B------:R-:W-:Y:S01]  /*28a0*/  UMOV UR28, 0x0 ;  /* 0x00000000001c7882 */ /* 0x000fe20000000000 */
[----:B------:R-:W-:Y:S01]  /*28b0*/  UMOV UR29, 0x8100490 ;  /* 0x08100490001d7882 */ /* 0x000fe20000000000 */
[----:B------:R-:W-:Y:S01]  /*28c0*/  UMOV UR4, UR4 ;  /* 0x0000000400047c82 */ /* 0x000fe20008000000 */
[----:B------:R0:W-:Y:S02]  /*28d0*/  UTCHMMA tmem[UR23], gdesc[UR6], tmem[UR13], tmem[UR24], idesc[UR25], UPT ;  /* 0x00ff1806170079ea */ /* 0x0001e4000b80000d */
[----:B------:R0:W-:Y:S01]  /*28e0*/  UTCHMMA tmem[UR10], gdesc[UR18], tmem[UR13], tmem[UR28], idesc[UR29], UPT ;  /* 0x00ff1c120a0079ea */ /* 0x0001e2000b80000d */
[----:B------:R0:W-:Y:S01]  /*28f0*/  UTCBAR [UR4], URZ ;  /* 0x000000ff040073e9 */ /* 0x0001e200080000ff */
[----:B------:R-:W-:Y:S01]  /*2900*/  NOP ;  /* 0x0000000000007918 */ /* 0x000fe20000000000 */
.L_x_11:
[----:B------:R-:W-:Y:S01]  /*2910*/  FSEL R39, R39, -INF , P2 ;  /* 0xff80000027277808 */ /* 0x000fe20001000000 */
[----:B0-----:R-:W-:Y:S01]  /*2920*/  UMOV UR6, URZ ;  /* 0x000000ff00067c82 */ /* 0x001fe20008000000 */
[----:B------:R-:W-:Y:S01]  /*2930*/  FSEL R60, R68, 1, P2 ;  /* 0x3f800000443c7808 */ /* 0x000fe20001000000 */
[----:B------:R-:W-:Y:S06]  /*2940*/  BRA.U !UP1, `(.L_x_12) ;  /* 0x0000001109c07547 */ /* 0x000fec000b800000 */
[----:B------:R-:W-:Y:S01]  /*2950*/  USHF.R.U32.HI UR20, URZ, 0x4, UR12 ;  /* 0x00000004ff147899 */ /* 0x000fe2000801160c */
[----:B------:R-:W-:Y:S01]  /*2960*/  IMAD.SHL.U32 R61, R61, 0x20, RZ ;  /* 0x000000203d3d7824 */ /* 0x000fe200078e00ff */
[----:B------:R-:W-:Y:S01]  /*2970*/  USHF.R.U32.HI UR38, URZ, 0x4, UR8 ;  /* 0x00000004ff267899 */ /* 0x000fe20008011608 */
[----:B--2---:R-:W-:Y:S01]  /*2980*/  MOV R22, R39 ;  /* 0x0000002700167202 */ /* 0x004fe20000000f00 */
[----:B------:R-:W-:Y:S01]  /*2990*/  USGXT.U32 UR20, UR20, 0xe ;  /* 0x0000000e1414789a */ /* 0x000fe20008000000 */
[----:B------:R-:W-:Y:S01]  /*29a0*/  IMAD.MOV.U32 R20, RZ, RZ, RZ ;  /* 0x000000ffff147224 */ /* 0x000fe200078e00ff */
[----:B------:R-:W-:Y:S01]  /*29b0*/  UIADD3 UR4, UPT, UPT, UR12, 0x6000, URZ ;  /* 0x000060000c047890 */ /* 0x000fe2000fffe0ff */
[----:B------:R-:W-:Y:S01]  /*29c0*/  MOV R69, R61 ;  /* 0x0000003d00457202 */ /* 0x000fe20000000f00 */
[----:B------:R-:W-:Y:S02]  /*29d0*/  USGXT.U32 UR38, UR38, 0xe ;  /* 0x0000000e2626789a */ /* 0x000fe40008000000 */
[----:B------:R-:W-:-:S02]  /*29e0*/  ULOP3.LUT UR48, UR20, 0x2000000, URZ, 0xfc, !UPT ;  /* 0x0200000014307892 */ /* 0x000fc4000f8efcff */
[----:B------:R-:W-:Y:S02]  /*29f0*/  USHF.L.U32 UR27, UR11, 0x5, URZ ;  /* 0x000000050b1b7899 */ /* 0x000fe400080006ff */
[----:B------:R-:W-:Y:S02]  /*2a00*/  UIADD3 UR20, UP3, UPT, UR20, 0x2000080, URZ ;  /* 0x0200008014147890 */ /* 0x000fe4000ff7e0ff */
[----:B------:R-:W-:Y:S02]  /*2a10*/  USHF.R.U32.HI UR4, URZ, 0x4, UR4 ;  /* 0x00000004ff047899 */ /* 0x000fe40008011604 */
[----:B------:R-:W-:Y:S01]  /*2a20*/  UIADD3 UR18, UP2, UPT, UR38, 0x2, URZ ;  /* 0x0000000226127890 */ /* 0x000fe2000ff5e0ff */
[----:B------:R-:W-:Y:S01]  /*2a30*/  IMAD.U32 R71, RZ, RZ, UR27 ;  /* 0x0000001bff477e24 */ /* 0x000fe2000f8e00ff */
[----:B------:R-:W-:Y:S01]  /*2a40*/  UMOV UR6, URZ ;  /* 0x000000ff00067c82 */ /* 0x000fe20008000000 */
[----:B------:R-:W-:Y:S01]  /*2a50*/  UMOV UR5, URZ ;  /* 0x000000ff00057c82 */ /* 0x000fe20008000000 */
[----:B------:R-:W-:-:S02]  /*2a60*/  UISETP.NE.U32.AND UP1, UPT, UR21, URZ, UPT ;  /* 0x000000ff1500728c */ /* 0x000fc4000bf25070 */
[----:B------:R-:W-:Y:S02]  /*2a70*/  UIADD3.X UR21, UPT, UPT, UR6, 0x40004040, URZ, UP3, !UPT ;  /* 0x4000404006157890 */ /* 0x000fe40009ffe4ff */
[----:B------:R-:W-:Y:S02]  /*2a80*/  USGXT.U32 UR4, UR4, 0xe ;  /* 0x0000000e0404789a */ /* 0x000fe40008000000 */
[----:B------:R-:W-:Y:S02]  /*2a90*/  UIADD3 UR42, UP3, UPT, UR20, 0x80, URZ ;  /* 0x00000080142a7890 */ /* 0x000fe4000ff7e0ff */
[----:B------:R-:W-:Y:S02]  /*2aa0*/  UIADD3 UR40, UP4, UPT, UR20, 0x100, URZ ;  /* 0x0000010014287890 */ /* 0x000fe4000ff9e0ff */
[----:B------:R-:W-:Y:S01]  /*2ab0*/  UIADD3.X UR19, UPT, UPT, UR5, 0x40004040, URZ, UP2, !UPT ;  /* 0x4000404005137890 */ /* 0x000fe200097fe4ff */
[----:B------:R-:W-:Y:S01]  /*2ac0*/  UMOV UR24, 0xfffffffe ;  /* 0xfffffffe00187882 */ /* 0x000fe20000000000 */
[----:B------:R-:W-:Y:S01]  /*2ad0*/  UMOV UR25, 0x7fffbfdf ;  /* 0x7fffbfdf00197882 */ /* 0x000fe20000000000 */
[----:B------:R-:W0:Y:S01]  /*2ae0*/  LDCU UR49, c[0x0][0x3a8] ;  /* 0x00007500ff3177ac */ /* 0x000e220008000800 */
[----:B------:R-:W-:-:S02]  /*2af0*/  UIADD3.X UR43, UPT, UPT, UR21, URZ, URZ, UP3, !UPT ;  /* 0x000000ff152b7290 */ /* 0x000fc40009ffe4ff */
[----:B------:R-:W-:Y:S02]  /*2b00*/  UIADD3.X UR41, UPT, UPT, UR21, URZ, URZ, UP4, !UPT ;  /* 0x000000ff15297290 */ /* 0x000fe4000a7fe4ff */
[----:B------:R-:W-:Y:S02]  /*2b10*/  UIADD3.64 UR24, UPT, UPT, UR4, -UR24, URZ ;  /* 0x8000001804187297 */ /* 0x000fe4000fffe0ff */
[----:B------:R-:W-:Y:S02]  /*2b20*/  UIADD3.64 UR44, UPT, UPT, UR18, 0x2, URZ ;  /* 0x00000002122c7897 */ /* 0x000fe4000fffe0ff */
[----:B------:R-:W-:Y:S01]  /*2b30*/  UIADD3.64 UR46, UPT, UPT, UR18, 0x4, URZ ;  /* 0x00000004122e7897 */ /* 0x000fe2000fffe0ff */
[----:B------:R-:W-:Y:S01]  /*2b40*/  UMOV UR39, 0x1 ;  /* 0x0000000100277882 */ /* 0x000fe20000000000 */
[----:B------:R-:W-:Y:S01]  /*2b50*/  UMOV UR7, URZ ;  /* 0x000000ff00077c82 */ /* 0x000fe20008000000 */
[----:B------:R-:W-:-:S09]  /*2b60*/  UMOV UR8, URZ ;  /* 0x000000ff00087c82 */ /* 0x000fd20008000000 */
.L_x_17:
[----:B------:R-:W-:-:S04]  /*2b70*/  IMAD.WIDE R4, R69, 0x2, R76 ;  /* 0x0000000245047825 */ /* 0x000fc800078e024c */
[C---:B------:R-:W-:Y:S02]  /*2b80*/  IMAD.WIDE R8, R69.reuse, 0x2, R72 ;  /* 0x0000000245087825 */ /* 0x040fe400078e0248 */
[----:B------:R-:W2:Y:S02]  /*2b90*/  LDG.E.U16 R5, desc[UR30][R4.64] ;  /* 0x0000001e04057981 */ /* 0x000ea4000c1e1500 */
[C---:B------:R-:W-:Y:S02]  /*2ba0*/  IMAD.WIDE R12, R69.reuse, 0x2, R64 ;  /* 0x00000002450c7825 */ /* 0x040fe400078e0240 */
[----:B------:R-:W3:Y:S02]  /*2bb0*/  LDG.E.U16 R9, desc[UR30][R8.64] ;  /* 0x0000001e08097981 */ /* 0x000ee4000c1e1500 */
[C---:B------:R-:W-:Y:S02]  /*2bc0*/  IMAD.WIDE R16, R69.reuse, 0x2, R58 ;  /* 0x0000000245107825 */ /* 0x040fe400078e023a */
[----:B------:R-:W4:Y:S02]  /*2bd0*/  LDG.E.U16 R13, desc[UR30][R12.64] ;  /* 0x0000001e0c0d7981 */ /* 0x000f24000c1e1500 */
[----:B------:R-:W-:-:S02]  /*2be0*/  IMAD.WIDE R6, R69, 0x2, R74 ;  /* 0x0000000245067825 */ /* 0x000fc400078e024a */
[----:B------:R-:W5:Y:S02]  /*2bf0*/  LDG.E.U16 R17, desc[UR30][R16.64] ;  /* 0x0000001e10117981 */ /* 0x000f64000c1e1500 */
[C---:B------:R-:W-:Y:S02]  /*2c00*/  IMAD.WIDE R10, R69.reuse, 0x2, R66 ;  /* 0x00000002450a7825 */ /* 0x040fe400078e0242 */
[----:B------:R-:W5:Y:S02]  /*2c10*/  LDG.E.U16 R6, desc[UR30][R6.64] ;  /* 0x0000001e06067981 */ /* 0x000f64000c1e1500 */
[C---:B------:R-:W-:Y:S02]  /*2c20*/  IMAD.WIDE R14, R69.reuse, 0x2, R62 ;  /* 0x00000002450e7825 */ /* 0x040fe400078e023e */
[----:B------:R-:W5:Y:S02]  /*2c30*/  LDG.E.U16 R10, desc[UR30][R10.64] ;  /* 0x0000001e0a0a7981 */ /* 0x000f64000c1e1500 */
[----:B------:R-:W-:-:S02]  /*2c40*/  IMAD.WIDE R18, R69, 0x2, R56 ;  /* 0x0000000245127825 */ /* 0x000fc400078e0238 */
[----:B------:R-:W5:Y:S04]  /*2c50*/  LDG.E.U16 R14, desc[UR30][R14.64] ;  /* 0x0000001e0e0e7981 */ /* 0x000f68000c1e1500 */
[----:B------:R-:W5:Y:S01]  /*2c60*/  LDG.E.U16 R18, desc[UR30][R18.64] ;  /* 0x0000001e12127981 */ /* 0x000f62000c1e1500 */
[----:B------:R-:W-:Y:S02]  /*2c70*/  UMOV UR10, 0x1 ;  /* 0x00000001000a7882 */ /* 0x000fe40000000000 */
[----:B------:R-:W-:-:S04]  /*2c80*/  @!UP0 UIADD3 UR10, UPT, UPT, -UR10, 0x100000, URZ ;  /* 0x001000000a0a8890 */ /* 0x000fc8000fffe1ff */
[----:B------:R-:W-:Y:S02]  /*2c90*/  @!UP0 USHF.L.U32 UR11, UR10, 0xb, URZ ;  /* 0x0000000b0a0b8899 */ /* 0x000fe400080006ff */
[----:B------:R-:W-:Y:S01]  /*2ca0*/  @!UP0 USHF.L.U32 UR10, UR10, 0x1, URZ ;  /* 0x000000010a0a8899 */ /* 0x000fe200080006ff */
[----:B------:R-:W-:Y:S01]  /*2cb0*/  VOTEU.ALL UP2, P1 ;  /* 0x0000000000ff7886 */ /* 0x000fe20000840000 */
[----:B--2---:R1:W-:Y:S04]  /*2cc0*/  STS.U16 [R38+UR12+0x5000], R5 ;  /* 0x0050000526007988 */ /* 0x0043e8000800040c */
[----:B---3--:R1:W-:Y:S04]  /*2cd0*/  STS.U16 [R38+UR12+0x5400], R9 ;  /* 0x0054000926007988 */ /* 0x0083e8000800040c */
[----:B----4-:R1:W-:Y:S04]  /*2ce0*/  STS.U16 [R38+UR12+0x5800], R13 ;  /* 0x0058000d26007988 */ /* 0x0103e8000800040c */
[----:B-----5:R1:W-:Y:S04]  /*2cf0*/  STS.U16 [R38+UR12+0x5c00], R17 ;  /* 0x005c001126007988 */ /* 0x0203e8000800040c */
[----:B------:R1:W-:Y:S04]  /*2d00*/  STS.U16 [R37+UR12+0x5200], R6 ;  /* 0x0052000625007988 */ /* 0x0003e8000800040c */
[----:B------:R1:W-:Y:S04]  /*2d10*/  STS.U16 [R37+UR12+0x5600], R10 ;  /* 0x0056000a25007988 */ /* 0x0003e8000800040c */
[----:B------:R1:W-:Y:S04]  /*2d20*/  STS.U16 [R37+UR12+0x5a00], R14 ;  /* 0x005a000e25007988 */ /* 0x0003e8000800040c */
[----:B------:R1:W-:Y:S01]  /*2d30*/  STS.U16 [R37+UR12+0x5e00], R18 ;  /* 0x005e001225007988 */ /* 0x0003e2000800040c */
[----:B------:R2:W-:Y:S06]  /*2d40*/  MEMBAR.ALL.CTA ;  /* 0x0000000000007992 */ /* 0x0005ec0000008000 */
[----:B--2---:R-:W-:Y:S04]  /*2d50*/  FENCE.VIEW.ASYNC.S ;  /* 0x00000000000073c6 */ /* 0x004fe80000000000 */
[----:B------:R-:W2:Y:S02]  /*2d60*/  FENCE.VIEW.ASYNC.S ;  /* 0x00000000000073c6 */ /* 0x000ea40000000000 */
[----:B--2---:R1:W2:Y:S02]  /*2d70*/  @!UP2 SYNCS.EXCH.64 URZ, [UR12+0x7010], UR10 ;  /* 0x0070100a0cffa5b2 */ /* 0x0042a40008000100 */
[----:B--2---:R-:W-:Y:S06]  /*2d80*/  BAR.SYNC.DEFER_BLOCKING 0x0 ;  /* 0x0000000000007b1d */ /* 0x004fec0000010000 */
[----:B-1----:R-:W-:Y:S05]  /*2d90*/  BRA.U UP1, `(.L_x_13) ;  /* 0x0000000101547547 */ /* 0x002fea000b800000 */
[----:B------:R-:W-:Y:S01]  /*2da0*/  UIADD3 UR10, UPT, UPT, UR12, 0x7010, URZ ;  /* 0x000070100c0a7890 */ /* 0x000fe2000fffe0ff */
[----:B------:R-:W-:Y:S01]  /*2db0*/  UMOV UR32, UR48 ;  /* 0x0000003000207c82 */ /* 0x000fe20008000000 */
[----:B------:R-:W-:Y:S01]  /*2dc0*/  UMOV UR33, 0x40004040 ;  /* 0x4000404000217882 */ /* 0x000fe20000000000 */
[----:B------:R-:W-:Y:S01]  /*2dd0*/  UMOV UR28, UR38 ;  /* 0x00000026001c7c82 */ /* 0x000fe20008000000 */
[----:B------:R-:W-:Y:S01]  /*2de0*/  UMOV UR29, 0x40004040 ;  /* 0x40004040001d7882 */ /* 0x000fe20000000000 */
[----:B------:R-:W-:Y:S01]  /*2df0*/  UMOV UR34, 0x0 ;  /* 0x0000000000227882 */ /* 0x000fe20000000000 */
[----:B------:R-:W-:Y:S01]  /*2e00*/  UMOV UR35, 0x8088490 ;  /* 0x0808849000237882 */ /* 0x000fe20000000000 */
[----:B------:R-:W-:Y:S01]  /*2e10*/  UMOV UR36, 0x0 ;  /* 0x0000000000247882 */ /* 0x000fe20000000000 */
[----:B------:R-:W-:Y:S01]  /*2e20*/  UMOV UR37, 0x8088490 ;  /* 0x0808849000257882 */ /* 0x000fe20000000000 */
[----:B------:R-:W-:Y:S01]  /*2e30*/  UMOV UR50, 0x0 ;  /* 0x0000000000327882 */ /* 0x000fe20000000000 */
[----:B------:R-:W-:Y:S01]  /*2e40*/  UMOV UR51, 0x8088490 ;  /* 0x0808849000337882 */ /* 0x000fe20000000000 */
[----:B------:R1:W-:Y:S01]  /*2e50*/  UTCHMMA gdesc[UR32], gdesc[UR28], tmem[UR15], tmem[UR34], idesc[UR35], !UPT ;  /* 0x00ff221c200075ea */ /* 0x0003e2000f80000f */
[----:B------:R-:W-:Y:S01]  /*2e60*/  UMOV UR11, URZ ;  /* 0x000000ff000b7c82 */ /* 0x000fe20008000000 */
        /* <DEDUP_REMOVED lines=8> */
.L_x_13:
[----:B------:R-:W2:Y:S02]  /*2ef0*/  SYNCS.PHASECHK.TRANS64.TRYWAIT P2, [UR12+0x7010], RZ ;  /* 0x007010ffff0075a7 */ /* 0x000ea4000804110c */
[----:B--2---:R-:W-:Y:S05]  /*2f00*/  @!P2 BRA `(.L_x_14) ;  /* 0x00000024008ca947 */ /* 0x004fea0003800000 */
.L_x_23:
[----:B------:R-:W-:Y:S06]  /*2f10*/  BAR.SYNC.DEFER_BLOCKING 0x0 ;  /* 0x0000000000007b1d */ /* 0x000fec0000010000 */
[----:B------:R-:W-:Y:S01]  /*2f20*/  LDTM.16dp32bit_t0_t15.x16 R4, tmem[UR16] ;  /* 0x00000010000479ee */ /* 0x000fe20008a00000 */
[----:B------:R-:W2:Y:S01]  /*2f30*/  LDTM.16dp32bit_t16_t31.x16 R4, tmem[UR16+0x10] ;  /* 0x00001010000479ee */ /* 0x000ea20008a20000 */
[----:B------:R-:W3:Y:S01]  /*2f40*/  @!P1 SYNCS.CCTL.IV [UR12+0x7010] ;  /* 0x00701000ff0099b1 */ /* 0x000ee2000800000c */
[----:B------:R-:W-:Y:S01]  /*2f50*/  NOP ;  /* 0x0000000000007918 */ /* 0x000fe20000000000 */
[----:B0-2---:R-:W-:Y:S01]  /*2f60*/  FMUL R21, R4, UR49 ;  /* 0x0000003104157c20 */ /* 0x005fe20008400000 */
[----:B------:R-:W-:Y:S01]  /*2f70*/  FMUL R24, R5, UR49 ;  /* 0x0000003105187c20 */ /* 0x000fe20008400000 */
[----:B------:R-:W-:Y:S01]  /*2f80*/  FMUL R23, R6, UR49 ;  /* 0x0000003106177c20 */ /* 0x000fe20008400000 */
[----:B------:R-:W-:Y:S01]  /*2f90*/  FMUL R25, R7, UR49 ;  /* 0x0000003107197c20 */ /* 0x000fe20008400000 */
[----:B------:R-:W-:-:S03]  /*2fa0*/  FMUL R26, R8, UR49 ;  /* 0x00000031081a7c20 */ /* 0x000fc60008400000 */
        /* <DEDUP_REMOVED lines=16> */
[----:B------:R-:W-:-:S03]  /*30b0*/  FMUL R23, R19, UR49 ;  /* 0x0000003113177c20 */ /* 0x000fc60008400000 */
[----:B------:R-:W-:-:S04]  /*30c0*/  FMNMX3 R24, R25, R21, R24, !PT ;  /* 0x0000001519187276 */ /* 0x000fc80007800018 */
[----:B------:R-:W-:-:S05]  /*30d0*/  FMNMX R23, R23, R24, !PT ;  /* 0x0000001817177209 */ /* 0x000fca0007800000 */
[----:B------:R-:W0:Y:S02]  /*30e0*/  SHFL.BFLY PT, R39, R23, 0x10, 0x1f ;  /* 0x0e001f0017277f89 */ /* 0x000e2400000e0000 */
[----:B0-----:R-:W-:-:S05]  /*30f0*/  FMNMX3 R39, R23, R39, R22, !PT ;  /* 0x0000002717277276 */ /* 0x001fca0007800016 */
[----:B------:R-:W-:Y:S01]  /*3100*/  FADD R21, -R39, R22 ;  /* 0x0000001627157221 */ /* 0x000fe20000000100 */
[--C-:B------:R-:W-:Y:S01]  /*3110*/  FFMA R4, R4, UR49, -R39.reuse ;  /* 0x0000003104047c23 */ /* 0x100fe20008000827 */
[--C-:B------:R-:W-:Y:S01]  /*3120*/  FFMA R5, R5, UR49, -R39.reuse ;  /* 0x0000003105057c23 */ /* 0x100fe20008000827 */
[--C-:B------:R-:W-:Y:S01]  /*3130*/  FFMA R6, R6, UR49, -R39.reuse ;  /* 0x0000003106067c23 */ /* 0x100fe20008000827 */
[----:B------:R-:W-:Y:S01]  /*3140*/  FMUL R21, R21, 1.4426950216293334961 ;  /* 0x3fb8aa3b15157820 */ /* 0x000fe20000400000 */
[----:B------:R-:W-:Y:S01]  /*3150*/  FMUL R4, R4, 1.4426950216293334961 ;  /* 0x3fb8aa3b04047820 */ /* 0x000fe20000400000 */
[----:B------:R-:W-:Y:S01]  /*3160*/  FMUL R5, R5, 1.4426950216293334961 ;  /* 0x3fb8aa3b05057820 */ /* 0x000fe20000400000 */
[----:B------:R-:W-:Y:S01]  /*3170*/  FMUL R6, R6, 1.4426950216293334961 ;  /* 0x3fb8aa3b06067820 */ /* 0x000fe20000400000 */
[----:B------:R-:W3:Y:S01]  /*3180*/  MUFU.EX2 R79, R21 ;  /* 0x00000015004f7308 */ /* 0x000ee20000000800 */
[--C-:B------:R-:W-:Y:S01]  /*3190*/  FFMA R7, R7, UR49, -R39.reuse ;  /* 0x0000003107077c23 */ /* 0x100fe20008000827 */
[--C-:B------:R-:W-:Y:S01]  /*31a0*/  FFMA R8, R8, UR49, -R39.reuse ;  /* 0x0000003108087c23 */ /* 0x100fe20008000827 */
[--C-:B------:R-:W-:Y:S01]  /*31b0*/  FFMA R9, R9, UR49, -R39.reuse ;  /* 0x0000003109097c23 */ /* 0x100fe20008000827 */
[--C-:B------:R-:W-:Y:S01]  /*31c0*/  FFMA R10, R10, UR49, -R39.reuse ;  /* 0x000000310a0a7c23 */ /* 0x100fe20008000827 */
[----:B------:R-:W-:Y:S01]  /*31d0*/  FMUL R7, R7, 1.4426950216293334961 ;  /* 0x3fb8aa3b07077820 */ /* 0x000fe20000400000 */
[----:B------:R-:W-:Y:S01]  /*31e0*/  FMUL R8, R8, 1.4426950216293334961 ;  /* 0x3fb8aa3b08087820 */ /* 0x000fe20000400000 */
[----:B------:R-:W-:Y:S01]  /*31f0*/  FMUL R9, R9, 1.4426950216293334961 ;  /* 0x3fb8aa3b09097820 */ /* 0x000fe20000400000 */
[----:B------:R-:W-:Y:S01]  /*3200*/  MUFU.EX2 R4, R4 ;  /* 0x0000000400047308 */ /* 0x000fe20000000800 */
[----:B------:R-:W-:Y:S01]  /*3210*/  FMUL R10, R10, 1.4426950216293334961 ;  /* 0x3fb8aa3b0a0a7820 */ /* 0x000fe20000400000 */
[--C-:B------:R-:W-:Y:S01]  /*3220*/  FFMA R11, R11, UR49, -R39.reuse ;  /* 0x000000310b0b7c23 */ /* 0x100fe20008000827 */
[--C-:B------:R-:W-:Y:S01]  /*3230*/  FFMA R12, R12, UR49, -R39.reuse ;  /* 0x000000310c0c7c23 */ /* 0x100fe20008000827 */
[--C-:B------:R-:W-:Y:S01]  /*3240*/  FFMA R14, R14, UR49, -R39.reuse ;  /* 0x000000310e0e7c23 */ /* 0x100fe20008000827 */
[--C-:B------:R-:W-:Y:S01]  /*3250*/  FFMA R13, R13, UR49, -R39.reuse ;  /* 0x000000310d0d7c23 */ /* 0x100fe20008000827 */
[----:B------:R-:W-:Y:S01]  /*3260*/  FMUL R11, R11, 1.4426950216293334961 ;  /* 0x3fb8aa3b0b0b7820 */ /* 0x000fe20000400000 */
[----:B------:R-:W-:Y:S01]  /*3270*/  FMUL R12, R12, 1.4426950216293334961 ;  /* 0x3fb8aa3b0c0c7820 */ /* 0x000fe20000400000 */
[----:B------:R-:W0:Y:S01]  /*3280*/  MUFU.EX2 R5, R5 ;  /* 0x0000000500057308 */ /* 0x000e220000000800 */
[----:B---3--:R2:W-:Y:S01]  /*3290*/  STSM.16.M88 [R2+0x5000], R79 ;  /* 0x0050004f02007844 */ /* 0x0085e20000000000 */
[----:B------:R-:W-:Y:S01]  /*32a0*/  FMUL R14, R14, 1.4426950216293334961 ;  /* 0x3fb8aa3b0e0e7820 */ /* 0x000fe20000400000 */
[--C-:B------:R-:W-:Y:S01]  /*32b0*/  FFMA R15, R15, UR49, -R39.reuse ;  /* 0x000000310f0f7c23 */ /* 0x100fe20008000827 */
[----:B------:R-:W-:Y:S01]  /*32c0*/  FMUL R13, R13, 1.4426950216293334961 ;  /* 0x3fb8aa3b0d0d7820 */ /* 0x000fe20000400000 */
[----:B------:R-:W-:Y:S01]  /*32d0*/  BAR.SYNC.DEFER_BLOCKING 0x0 ;  /* 0x0000000000007b1d */ /* 0x000fe20000010000 */
[--C-:B------:R-:W-:Y:S01]  /*32e0*/  FFMA R16, R16, UR49, -R39.reuse ;  /* 0x0000003110107c23 */ /* 0x100fe20008000827 */
[----:B------:R-:W-:Y:S01]  /*32f0*/  FMUL R15, R15, 1.4426950216293334961 ;  /* 0x3fb8aa3b0f0f7820 */ /* 0x000fe20000400000 */
[--C-:B------:R-:W-:Y:S01]  /*3300*/  FFMA R17, R17, UR49, -R39.reuse ;  /* 0x0000003111117c23 */ /* 0x100fe20008000827 */
[--C-:B------:R-:W-:Y:S01]  /*3310*/  FFMA R18, R18, UR49, -R39.reuse ;  /* 0x0000003112127c23 */ /* 0x100fe20008000827 */
[----:B------:R-:W-:Y:S01]  /*3320*/  FMUL R16, R16, 1.4426950216293334961 ;  /* 0x3fb8aa3b10107820 */ /* 0x000fe20000400000 */
[----:B------:R-:W3:Y:S01]  /*3330*/  MUFU.EX2 R6, R6 ;  /* 0x0000000600067308 */ /* 0x000ee20000000800 */
[----:B------:R-:W-:Y:S01]  /*3340*/  FMUL R17, R17, 1.4426950216293334961 ;  /* 0x3fb8aa3b11117820 */ /* 0x000fe20000400000 */
[----:B------:R-:W-:Y:S01]  /*3350*/  FMUL R18, R18, 1.4426950216293334961 ;  /* 0x3fb8aa3b12127820 */ /* 0x000fe20000400000 */
[----:B------:R-:W-:Y:S01]  /*3360*/  FFMA R19, R19, UR49, -R39 ;  /* 0x0000003113137c23 */ /* 0x000fe20008000827 */
[----:B0-----:R-:W-:-:S04]  /*3370*/  FADD R23, R4, R5 ;  /* 0x0000000504177221 */ /* 0x001fc80000000000 */
[----:B------:R-:W0:Y:S08]  /*3380*/  MUFU.EX2 R7, R7 ;  /* 0x0000000700077308 */ /* 0x000e300000000800 */
[----:B------:R-:W4:Y:S01]  /*3390*/  MUFU.EX2 R8, R8 ;  /* 0x0000000800087308 */ /* 0x000f220000000800 */
[----:B---3--:R-:W-:Y:S01]  /*33a0*/  FADD R22, R6, R23 ;  /* 0x0000001706167221 */ /* 0x008fe20000000000 */
[----:B------:R2:W3:Y:S06]  /*33b0*/  LDSM.16.M88 R68, [R36+UR12+0x5000] ;  /* 0x0050000c2444783b */ /* 0x0004ec0008000000 */
[----:B------:R-:W5:Y:S01]  /*33c0*/  MUFU.EX2 R9, R9 ;  /* 0x0000000900097308 */ /* 0x000f620000000800 */
[----:B0-----:R-:W-:Y:S01]  /*33d0*/  FADD R23, R7, R22 ;  /* 0x0000001607177221 */ /* 0x001fe20000000000 */
[----:B------:R-:W-:Y:S01]  /*33e0*/  SHF.L.U32 R22, R20, 0x1f, RZ ;  /* 0x0000001f14167819 */ /* 0x000fe200000006ff */
[----:B------:R-:W-:-:S03]  /*33f0*/  FMUL R20, R19, 1.4426950216293334961 ;  /* 0x3fb8aa3b13147820 */ /* 0x000fc60000400000 */
[----:B------:R-:W0:Y:S02]  /*3400*/  SYNCS.PHASECHK.TRANS64.TRYWAIT P2, [UR17], R22 ;  /* 0x00000016ff0075a7 */ /* 0x000e240008041111 */
[----:B------:R-:W1:Y:S08]  /*3410*/  MUFU.EX2 R10, R10 ;  /* 0x0000000a000a7308 */ /* 0x000e700000000800 */
[----:B------:R-:W0:Y:S08]  /*3420*/  MUFU.EX2 R11, R11 ;  /* 0x0000000b000b7308 */ /* 0x000e300000000800 */
[----:B------:R-:W0:Y:S08]  /*3430*/  MUFU.EX2 R12, R12 ;  /* 0x0000000c000c7308 */ /* 0x000e300000000800 */
[----:B------:R4:W-:Y:S08]  /*3440*/  MUFU.EX2 R31, R14 ;  /* 0x0000000e001f7308 */ /* 0x0009f00000000800 */
[----:B------:R-:W0:Y:S01]  /*3450*/  MUFU.EX2 R13, R13 ;  /* 0x0000000d000d7308 */ /* 0x000e220000000800 */
[----:B----4-:R-:W-:-:S07]  /*3460*/  FADD R14, R8, R23 ;  /* 0x00000017080e7221 */ /* 0x010fce0000000000 */
[----:B------:R5:W4:Y:S08]  /*3470*/  MUFU.EX2 R30, R15 ;  /* 0x0000000f001e7308 */ /* 0x000b300000000800 */
[----:B------:R-:W2:Y:S01]  /*3480*/  MUFU.EX2 R33, R16 ;  /* 0x0000001000217308 */ /* 0x000ea20000000800 */
[----:B-----5:R-:W-:-:S04]  /*3490*/  FADD R15, R9, R14 ;  /* 0x0000000e090f7221 */ /* 0x020fc80000000000 */
[----:B-1----:R-:W-:-:S03]  /*34a0*/  FADD R14, R10, R15 ;  /* 0x0000000f0a0e7221 */ /* 0x002fc60000000000 */
[----:B------:R1:W5:Y:S01]  /*34b0*/  MUFU.EX2 R32, R17 ;  /* 0x0000001100207308 */ /* 0x0003620000000800 */
[----:B0-----:R-:W-:-:S04]  /*34c0*/  FADD R15, R11, R14 ;  /* 0x0000000e0b0f7221 */ /* 0x001fc80000000000 */
[----:B------:R-:W-:-:S03]  /*34d0*/  FADD R14, R12, R15 ;  /* 0x0000000f0c0e7221 */ /* 0x000fc60000000000 */
[----:B------:R0:W3:Y:S01]  /*34e0*/  MUFU.EX2 R35, R18 ;  /* 0x0000001200237308 */ /* 0x0000e20000000800 */
[----:B------:R-:W-:Y:S01]  /*34f0*/  FADD R14, R13, R14 ;  /* 0x0000000e0d0e7221 */ /* 0x000fe20000000000 */
[----:B-1----:R-:W-:-:S04]  /*3500*/  IMAD.WIDE R16, R71, 0x2, R52 ;  /* 0x0000000247107825 */ /* 0x002fc800078e0234 */
[----:B------:R-:W-:Y:S02]  /*3510*/  FADD R14, R31, R14 ;  /* 0x0000000e1f0e7221 */ /* 0x000fe40000000000 */
[----:B------:R-:W1:Y:S02]  /*3520*/  MUFU.EX2 R34, R20 ;  /* 0x0000001400227308 */ /* 0x000e640000000800 */
[----:B----4-:R-:W-:Y:S01]  /*3530*/  FADD R14, R30, R14 ;  /* 0x0000000e1e0e7221 */ /* 0x010fe20000000000 */
[----:B0-----:R-:W-:-:S04]  /*3540*/  IMAD.WIDE R18, R71, 0x2, R50 ;  /* 0x0000000247127825 */ /* 0x001fc800078e0232 */
[----:B--2---:R-:W-:-:S04]  /*3550*/  FADD R14, R33, R14 ;  /* 0x0000000e210e7221 */ /* 0x004fc80000000000 */
[----:B-----5:R-:W-:-:S04]  /*3560*/  FADD R14, R32, R14 ;  /* 0x0000000e200e7221 */ /* 0x020fc80000000000 */
[----:B---3--:R-:W-:-:S04]  /*3570*/  FADD R14, R35, R14 ;  /* 0x0000000e230e7221 */ /* 0x008fc80000000000 */
[----:B-1----:R-:W-:Y:S01]  /*3580*/  FADD R70, R34, R14 ;  /* 0x0000000e22467221 */ /* 0x002fe20000000000 */
[----:B------:R-:W-:-:S04]  /*3590*/  IMAD.WIDE R14, R71, 0x2, R54 ;  /* 0x00000002470e7825 */ /* 0x000fc800078e0236 */
[----:B------:R0:W1:Y:S01]  /*35a0*/  SHFL.BFLY PT, R81, R70, 0x10, 0x1f ;  /* 0x0e001f0046517f89 */ /* 0x00006200000e0000 */
[----:B------:R-:W-:Y:S05]  /*35b0*/  @!P2 BRA `(.L_x_15) ;  /* 0x0000001c00eca947 */ /* 0x000fea0003800000 */
.L_x_24:
[C---:B------:R-:W-:Y:S01]  /*35c0*/  IMAD.WIDE R20, R71.reuse, 0x2, R48 ;  /* 0x0000000247147825 */ /* 0x040fe200078e0230 */
[----:B------:R-:W2:Y:S03]  /*35d0*/  LDG.E.U16 R83, desc[UR30][R14.64] ;  /* 0x0000001e0e537981 */ /* 0x000ea6000c1e1500 */
[C---:B------:R-:W-:Y:S01]  /*35e0*/  IMAD.WIDE R22, R71.reuse, 0x2, R46 ;  /* 0x0000000247167825 */ /* 0x040fe200078e022e */
[----:B------:R-:W3:Y:S03]  /*35f0*/  LDG.E.U16 R85, desc[UR30][R16.64] ;  /* 0x0000001e10557981 */ /* 0x000ee6000c1e1500 */
[C---:B------:R-:W-:Y:S01]  /*3600*/  IMAD.WIDE R24, R71.reuse, 0x2, R44 ;  /* 0x0000000247187825 */ /* 0x040fe200078e022c */
[----:B------:R-:W4:Y:S03]  /*3610*/  LDG.E.U16 R87, desc[UR30][R18.64] ;  /* 0x0000001e12577981 */ /* 0x000f26000c1e1500 */
[C---:B------:R-:W-:Y:S01]  /*3620*/  IMAD.WIDE R26, R71.reuse, 0x2, R42 ;  /* 0x00000002471a7825 */ /* 0x040fe200078e022a */
[----:B------:R-:W5:Y:S03]  /*3630*/  LDG.E.U16 R89, desc[UR30][R20.64] ;  /* 0x0000001e14597981 */ /* 0x000f66000c1e1500 */
[----:B------:R-:W-:Y:S01]  /*3640*/  IMAD.WIDE R28, R71, 0x2, R40 ;  /* 0x00000002471c7825 */ /* 0x000fe200078e0228 */
[----:B------:R-:W5:Y:S04]  /*3650*/  LDG.E.U16 R91, desc[UR30][R22.64] ;  /* 0x0000001e165b7981 */ /* 0x000f68000c1e1500 */
[----:B------:R-:W5:Y:S04]  /*3660*/  LDG.E.U16 R93, desc[UR30][R24.64] ;  /* 0x0000001e185d7981 */ /* 0x000f68000c1e1500 */
[----:B------:R-:W5:Y:S04]  /*3670*/  LDG.E.U16 R95, desc[UR30][R26.64] ;  /* 0x0000001e1a5f7981 */ /* 0x000f68000c1e1500 */
[----:B------:R-:W5:Y:S01]  /*3680*/  LDG.E.U16 R97, desc[UR30][R28.64] ;  /* 0x0000001e1c617981 */ /* 0x000f62000c1e1500 */
[----:B------:R-:W-:-:S02]  /*3690*/  F2FP.BF16.F32.PACK_AB R4, R5, R4 ;  /* 0x000000040504723e */ /* 0x000fc400000010ff */
[----:B------:R-:W-:Y:S02]  /*36a0*/  F2FP.BF16.F32.PACK_AB R5, R7, R6 ;  /* 0x000000060705723e */ /* 0x000fe400000010ff */
[----:B------:R-:W-:Y:S02]  /*36b0*/  F2FP.BF16.F32.PACK_AB R6, R9, R8 ;  /* 0x000000080906723e */ /* 0x000fe400000010ff */
[----:B------:R-:W-:Y:S02]  /*36c0*/  F2FP.BF16.F32.PACK_AB R7, R11, R10 ;  /* 0x0000000a0b07723e */ /* 0x000fe400000010ff */
[----:B------:R-:W-:Y:S02]  /*36d0*/  F2FP.BF16.F32.PACK_AB R8, R13, R12 ;  /* 0x0000000c0d08723e */ /* 0x000fe400000010ff */
[----:B------:R-:W-:Y:S02]  /*36e0*/  F2FP.BF16.F32.PACK_AB R9, R30, R31 ;  /* 0x0000001f1e09723e */ /* 0x000fe400000010ff */
[----:B------:R-:W-:-:S02]  /*36f0*/  F2FP.BF16.F32.PACK_AB R10, R32, R33 ;  /* 0x00000021200a723e */ /* 0x000fc400000010ff */
[----:B------:R-:W-:-:S04]  /*3700*/  F2FP.BF16.F32.PACK_AB R11, R34, R35 ;  /* 0x00000023220b723e */ /* 0x000fc800000010ff */
[----:B------:R-:W-:Y:S01]  /*3710*/  STTM.16dp32bit_t0_t15.x8 tmem[UR26], R4 ;  /* 0x00000004000079ed */ /* 0x000fe2000898001a */
[----:B------:R-:W-:Y:S01]  /*3720*/  STTM.16dp32bit_t16_t31.x8 tmem[UR26+0x8], R4 ;  /* 0x00000804000079ed */ /* 0x000fe200089a001a */
[----:B------:R-:W-:Y:S01]  /*3730*/  ULEA UR17, UR39, UR12, 0x3 ;  /* 0x0000000c27117291 */ /* 0x000fe2000f8e18ff */
[----:B01----:R-:W-:Y:S01]  /*3740*/  FADD R70, R70, R81 ;  /* 0x0000005146467221 */ /* 0x003fe20000000000 */
[----:B------:R-:W-:Y:S02]  /*3750*/  UMOV UR6, UR7 ;  /* 0x0000000700067c82 */ /* 0x000fe40008000000 */
[----:B------:R-:W-:Y:S01]  /*3760*/  UIADD3 UR17, UPT, UPT, UR17, 0x7000, URZ ;  /* 0x0000700011117890 */ /* 0x000fe2000fffe0ff */
        /* <DEDUP_REMOVED lines=8> */
[----:B------:R-:W1:Y:S02]  /*37f0*/  FENCE.VIEW.ASYNC.T ;  /* 0x00000000000073c6 */ /* 0x000e640000000200 */
[----:B-1----:R-:W-:Y:S06]  /*3800*/  BAR.SYNC.DEFER_BLOCKING 0x0 ;  /* 0x0000000000007b1d */ /* 0x002fec0000010000 */
[----:B------:R-:W1:Y:S01]  /*3810*/  LDTM.x32 R4, tmem[UR14] ;  /* 0x0000000e000479ee */ /* 0x000e6200082c0000 */
[----:B------:R-:W-:Y:S01]  /*3820*/  NOP ;  /* 0x0000000000007918 */ /* 0x000fe20000000000 */
[C---:B-1----:R-:W-:Y:S01]  /*3830*/  FMUL R4, R68.reuse, R4 ;  /* 0x0000000444047220 */ /* 0x042fe20000400000 */
        /* <DEDUP_REMOVED lines=31> */
[----:B------:R0:W-:Y:S01]  /*3a30*/  STTM.x32 tmem[UR14], R4 ;  /* 0x00000004000079ed */ /* 0x0001e200082c000e */
[----:B------:R-:W1:Y:S02]  /*3a40*/  FENCE.VIEW.ASYNC.T ;  /* 0x00000000000073c6 */ /* 0x000e640000000200 */
[----:B-1----:R-:W-:Y:S06]  /*3a50*/  BAR.SYNC.DEFER_BLOCKING 0x0 ;  /* 0x0000000000007b1d */ /* 0x002fec0000010000 */
[----:B------:R1:W-:Y:S06]  /*3a60*/  MEMBAR.ALL.CTA ;  /* 0x0000000000007992 */ /* 0x0003ec0000008000 */
[----:B-1----:R-:W1:Y:S02]  /*3a70*/  FENCE.VIEW.ASYNC.S ;  /* 0x00000000000073c6 */ /* 0x002e640000000000 */
[----:B-1----:R-:W-:Y:S06]  /*3a80*/  BAR.SYNC.DEFER_BLOCKING 0x0 ;  /* 0x0000000000007b1d */ /* 0x002fec0000010000 */
[----:B------:R-:W-:Y:S05]  /*3a90*/  BRA.U UP1, `(.L_x_16) ;  /* 0x0000000101387547 */ /* 0x000fea000b800000 */
[----:B------:R-:W-:Y:S01]  /*3aa0*/  UIADD3 UR34, UPT, UPT, UR13, 0x68, URZ ;  /* 0x000000680d227890 */ /* 0x000fe2000fffe0ff */
[----:B------:R-:W-:Y:S01]  /*3ab0*/  UMOV UR28, UR4 ;  /* 0x00000004001c7c82 */ /* 0x000fe20008000000 */
[----:B------:R-:W-:Y:S01]  /*3ac0*/  UMOV UR29, 0x80004020 ;  /* 0x80004020001d7882 */ /* 0x000fe20000000000 */
[----:B------:R-:W-:Y:S01]  /*3ad0*/  UMOV UR32, 0x0 ;  /* 0x0000000000207882 */ /* 0x000fe20000000000 */
[----:B------:R-:W-:Y:S01]  /*3ae0*/  UMOV UR33, 0x8100490 ;  /* 0x0810049000217882 */ /* 0x000fe20000000000 */
[----:B------:R-:W-:Y:S01]  /*3af0*/  UMOV UR10, UR17 ;  /* 0x00000011000a7c82 */ /* 0x000fe20008000000 */
[----:B------:R-:W-:Y:S01]  /*3b00*/  UMOV UR11, URZ ;  /* 0x000000ff000b7c82 */ /* 0x000fe20008000000 */
[----:B------:R-:W-:Y:S01]  /*3b10*/  UMOV UR36, 0x0 ;  /* 0x0000000000247882 */ /* 0x000fe20000000000 */
[----:B------:R-:W-:Y:S01]  /*3b20*/  UMOV UR37, 0x8100490 ;  /* 0x0810049000257882 */ /* 0x000fe20000000000 */
[----:B------:R1:W-:Y:S01]  /*3b30*/  UTCHMMA tmem[UR23], gdesc[UR28], tmem[UR13], tmem[UR32], idesc[UR33], UPT ;  /* 0x00ff201c170079ea */ /* 0x0003e2000b80000d */
[----:B------:R-:W-:Y:S01]  /*3b40*/  UMOV UR7, UR10 ;  /* 0x0000000a00077c82 */ /* 0x000fe20008000000 */
[----:B------:R1:W-:Y:S01]  /*3b50*/  UTCHMMA tmem[UR34], gdesc[UR24], tmem[UR13], tmem[UR36], idesc[UR37], UPT ;  /* 0x00ff2418220079ea */ /* 0x0003e2000b80000d */
[----:B------:R1:W-:Y:S01]  /*3b60*/  UTCBAR [UR7], URZ ;  /* 0x000000ff070073e9 */ /* 0x0003e200080000ff */
[----:B------:R-:W-:-:S02]  /*3b70*/  NOP ;  /* 0x0000000000007918 */ /* 0x000fc40000000000 */
.L_x_16:
[----:B------:R-:W-:Y:S01]  /*3b80*/  UIADD3 UR39, UPT, UPT, UR39, 0x1, URZ ;  /* 0x0000000127277890 */ /* 0x000fe2000fffe0ff */
[----:B------:R-:W-:Y:S01]  /*3b90*/  FFMA R60, R79, R60, R70 ;  /* 0x0000003c4f3c7223 */ /* 0x000fe20000000046 */
[----:B------:R-:W-:Y:S01]  /*3ba0*/  UIADD3 UR8, UPT, UPT, UR8, 0x20, URZ ;  /* 0x0000002008087890 */ /* 0x000fe2000fffe0ff */
[----:B------:R-:W-:Y:S01]  /*3bb0*/  VIADD R71, R71, UR27 ;  /* 0x0000001b47477c36 */ /* 0x000fe20008000000 */
[----:B------:R-:W-:Y:S01]  /*3bc0*/  UISETP.GT.AND UP2, UPT, UR39, 0x1, UPT ;  /* 0x000000012700788c */ /* 0x000fe2000bf44270 */
[----:B------:R-:W-:Y:S01]  /*3bd0*/  IADD3 R69, PT, PT, R61, R69, RZ ;  /* 0x000000453d457210 */ /* 0x000fe20007ffe0ff */
[----:B0-----:R-:W-:Y:S01]  /*3be0*/  IMAD.U32 R20, RZ, RZ, UR6 ;  /* 0x00000006ff147e24 */ /* 0x001fe2000f8e00ff */
[----:B------:R-:W-:Y:S01]  /*3bf0*/  MOV R22, R39 ;  /* 0x0000002700167202 */ /* 0x000fe20000000f00 */
[----:B-1----:R-:W-:Y:S02]  /*3c00*/  USEL UR7, URZ, 0x1, !UP2 ;  /* 0x00000001ff077887 */ /* 0x002fe4000d000000 */
[----:B------:R-:W-:-:S02]  /*3c10*/  USEL UR39, UR39, URZ, !UP2 ;  /* 0x000000ff27277287 */ /* 0x000fc4000d000000 */
[----:B------:R-:W-:Y:S02]  /*3c20*/  UISETP.GE.AND UP2, UPT, UR8, UR22, UPT ;  /* 0x000000160800728c */ /* 0x000fe4000bf46270 */
[----:B------:R-:W-:-:S07]  /*3c30*/  ULOP3.LUT UR7, UR6, UR7, URZ, 0x3c, !UPT ;  /* 0x0000000706077292 */ /* 0x000fce000f8e3cff */
[----:B------:R-:W-:Y:S05]  /*3c40*/  BRA.U !UP2, `(.L_x_17) ;  /* 0xffffffed0ac87547 */ /* 0x000fea000b83ffff */
.L_x_12:
[----:B------:R-:W0:Y:S02]  /*3c50*/  LDCU UR4, c[0x0][0x3f0] ;  /* 0x00007e00ff0477ac */ /* 0x000e240008000800 */
[----:B0-----:R-:W-:-:S09]  /*3c60*/  UISETP.GE.AND UP0, UPT, UR4, 0x1, UPT ;  /* 0x000000010400788c */ /* 0x001fd2000bf06270 */
[----:B------:R-:W-:Y:S05]  /*3c70*/  BRA.U !UP0, `(.L_x_18) ;  /* 0x0000000108107547 */ /* 0x000fea000b800000 */
[----:B------:R-:W-:-:S06]  /*3c80*/  USHF.L.U32 UR6, UR6, 0x1f, URZ ;  /* 0x0000001f06067899 */ /* 0x000fcc00080006ff */
[----:B--2---:R-:W-:-:S04]  /*3c90*/  IMAD.U32 R4, RZ, RZ, UR6 ;  /* 0x00000006ff047e24 */ /* 0x004fc8000f8e00ff */
[----:B------:R-:W0:Y:S02]  /*3ca0*/  SYNCS.PHASECHK.TRANS64.TRYWAIT P2, [UR17], R4 ;  /* 0x00000004ff0075a7 */ /* 0x000e240008041111 */
[----:B0-----:R-:W-:Y:S05]  /*3cb0*/  @!P2 BRA `(.L_x_19) ;  /* 0x000000180038a947 */ /* 0x001fea0003800000 */
.L_x_18:
[----:B------:R-:W-:Y:S01]  /*3cc0*/  BAR.SYNC.DEFER_BLOCKING 0x0 ;  /* 0x0000000000007b1d */ /* 0x000fe20000010000 */
[----:B------:R-:W-:Y:S02]  /*3cd0*/  FSETP.GEU.AND P3, PT, R60, 1.175494350822287508e-38, PT ;  /* 0x008000003c00780b */ /* 0x000fe40003f6e000 */
[C---:B------:R-:W-:Y:S02]  /*3ce0*/  LOP3.LUT R37, R0.reuse, 0x80, RZ, 0xc0, !PT ;  /* 0x0000008000257812 */ /* 0x040fe400078ec0ff */
[----:B------:R-:W-:Y:S01]  /*3cf0*/  LOP3.LUT R42, R0, 0x7f, RZ, 0xc0, !PT ;  /* 0x0000007f002a7812 */ /* 0x000fe200078ec0ff */
[----:B------:R-:W0:Y:S01]  /*3d00*/  LDCU.64 UR4, c[0x0][0x3e0] ;  /* 0x00007c00ff0477ac */ /* 0x000e220008000a00 */
[----:B------:R-:W-:-:S05]  /*3d10*/  LEA R37, R37, UR12, 0x5 ;  /* 0x0000000c25257c11 */ /* 0x000fca000f8e28ff */
[----:B------:R-:W-:Y:S01]  /*3d20*/  IMAD R37, R42, 0x10, R37 ;  /* 0x000000102a257824 */ /* 0x000fe200078e0225 */
[----:B------:R-:W1:Y:S02]  /*3d30*/  @!P1 SYNCS.CCTL.IV [UR12+0x7000] ;  /* 0x00700000ff0099b1 */ /* 0x000e64000800000c */
[----:B-1----:R-:W-:Y:S01]  /*3d40*/  BAR.SYNC.DEFER_BLOCKING 0x0 ;  /* 0x0000000000007b1d */ /* 0x002fe20000010000 */
[----:B0-----:R-:W-:-:S05]  /*3d50*/  UIMAD UR4, UR9, UR4, URZ ;  /* 0x00000004090472a4 */ /* 0x001fca000f8e02ff */
[----:B------:R-:W0:Y:S02]  /*3d60*/  @!P1 SYNCS.CCTL.IV [UR12+0x7008] ;  /* 0x00700800ff0099b1 */ /* 0x000e24000800000c */
[----:B0-----:R0:W-:Y:S01]  /*3d70*/  STSM.16.M88 [R2], R60 ;  /* 0x0000003c02007844 */ /* 0x0011e20000000000 */
[----:B------:R-:W-:Y:S01]  /*3d80*/  BAR.SYNC.DEFER_BLOCKING 0x0 ;  /* 0x0000000000007b1d */ /* 0x000fe20000010000 */
[----:B0-----:R-:W-:-:S05]  /*3d90*/  @!P3 FMUL R60, R60, 8388608 ;  /* 0x4b0000003c3cb820 */ /* 0x001fca0000400000 */
[----:B--2---:R-:W0:Y:S01]  /*3da0*/  LDTM.x32 R4, tmem[UR14] ;  /* 0x0000000e000479ee */ /* 0x004e2200082c0000 */
[C---:B------:R-:W-:Y:S02]  /*3db0*/  IADD3 R40, PT, PT, R60.reuse, -0x3f3504f3, RZ ;  /* 0xc0cafb0d3c287810 */ /* 0x040fe40007ffe0ff */
[----:B------:R-:W-:Y:S02]  /*3dc0*/  FSETP.NEU.AND P4, PT, R60, RZ, PT ;  /* 0x000000ff3c00720b */ /* 0x000fe40003f8d000 */
[----:B------:R-:W-:-:S04]  /*3dd0*/  LOP3.LUT R40, R40, 0xff800000, RZ, 0xc0, !PT ;  /* 0xff80000028287812 */ /* 0x000fc800078ec0ff */
[----:B------:R-:W-:Y:S01]  /*3de0*/  I2FP.F32.S32 R41, R40 ;  /* 0x0000002800297245 */ /* 0x000fe20000201400 */
[----:B------:R-:W-:Y:S01]  /*3df0*/  IMAD.IADD R40, R60, 0x1, -R40 ;  /* 0x000000013c287824 */ /* 0x000fe200078e0a28 */
[----:B------:R-:W1:Y:S03]  /*3e00*/  LDSM.16.M88 R38, [R36+UR12] ;  /* 0x0000000c2426783b */ /* 0x000e660008000000 */
[----:B------:R-:W-:Y:S01]  /*3e10*/  FADD R42, R40, -1 ;  /* 0xbf800000282a7421 */ /* 0x000fe20000000000 */
[----:B------:R-:W-:Y:S01]  /*3e20*/  NOP ;  /* 0x0000000000007918 */ /* 0x000fe20000000000 */
[----:B0-----:R-:W-:Y:S01]  /*3e30*/  BAR.SYNC.DEFER_BLOCKING 0x0 ;  /* 0x0000000000007b1d */ /* 0x001fe20000010000 */
[C---:B-1----:R-:W-:Y:S02]  /*3e40*/  FSETP.GT.AND P1, PT, |R38|.reuse, 8.50705917302346158658e+37, PT ;  /* 0x7e8000002600780b */ /* 0x042fe40003f24200 */
[----:B------:R-:W-:-:S11]  /*3e50*/  FSETP.GEU.AND P2, PT, |R38|, 1.175494350822287508e-38, PT ;  /* 0x008000002600780b */ /* 0x000fd60003f4e200 */
[----:B------:R-:W-:Y:S01]  /*3e60*/  @P1 FMUL R38, R38, 0.25 ;  /* 0x3e80000026261820 */ /* 0x000fe20000400000 */
[----:B------:R-:W-:Y:S01]  /*3e70*/  @P1 FMUL R6, R6, 0.25 ;  /* 0x3e80000006061820 */ /* 0x000fe20000400000 */
[----:B------:R-:W-:Y:S01]  /*3e80*/  @P1 FMUL R5, R5, 0.25 ;  /* 0x3e80000005051820 */ /* 0x000fe20000400000 */
[----:B------:R-:W-:Y:S01]  /*3e90*/  @P1 FMUL R7, R7, 0.25 ;  /* 0x3e80000007071820 */ /* 0x000fe20000400000 */
[----:B------:R-:W-:Y:S01]  /*3ea0*/  @!P2 FMUL R38, R38, 16777216 ;  /* 0x4b8000002626a820 */ /* 0x000fe20000400000 */
[----:B------:R-:W-:Y:S01]  /*3eb0*/  @P1 FMUL R8, R8, 0.25 ;  /* 0x3e80000008081820 */ /* 0x000fe20000400000 */
[----:B------:R-:W-:Y:S01]  /*3ec0*/  @P1 FMUL R10, R10, 0.25 ;  /* 0x3e8000000a0a1820 */ /* 0x000fe20000400000 */
[----:B------:R-:W-:Y:S01]  /*3ed0*/  @!P2 FMUL R6, R6, 16777216 ;  /* 0x4b8000000606a820 */ /* 0x000fe20000400000 */
[----:B------:R0:W1:Y:S01]  /*3ee0*/  MUFU.RCP R44, R38 ;  /* 0x00000026002c7308 */ /* 0x0000620000001000 */
[----:B------:R-:W-:Y:S01]  /*3ef0*/  @!P2 FMUL R5, R5, 16777216 ;  /* 0x4b8000000505a820 */ /* 0x000fe20000400000 */
[----:B------:R-:W-:Y:S01]  /*3f00*/  @!P2 FMUL R7, R7, 16777216 ;  /* 0x4b8000000707a820 */ /* 0x000fe20000400000 */
[----:B------:R-:W-:Y:S01]  /*3f10*/  @!P2 FMUL R8, R8, 16777216 ;  /* 0x4b8000000808a820 */ /* 0x000fe20000400000 */
[----:B------:R-:W-:Y:S01]  /*3f20*/  @!P2 FMUL R10, R10, 16777216 ;  /* 0x4b8000000a0aa820 */ /* 0x000fe20000400000 */
[----:B------:R-:W-:Y:S01]  /*3f30*/  @P1 FMUL R11, R11, 0.25 ;  /* 0x3e8000000b0b1820 */ /* 0x000fe20000400000 */
[----:B------:R-:W-:Y:S01]  /*3f40*/  @P1 FMUL R12, R12, 0.25 ;  /* 0x3e8000000c0c1820 */ /* 0x000fe20000400000 */
[----:B------:R-:W-:Y:S01]  /*3f50*/  @P1 FMUL R14, R14, 0.25 ;  /* 0x3e8000000e0e1820 */ /* 0x000fe20000400000 */
[----:B------:R-:W-:Y:S01]  /*3f60*/  @P1 FMUL R9, R9, 0.25 ;  /* 0x3e80000009091820 */ /* 0x000fe20000400000 */
[----:B0-----:R-:W-:Y:S01]  /*3f70*/  FSEL R38, RZ, -23, P3 ;  /* 0xc1b80000ff267808 */ /* 0x001fe20001800000 */
[----:B------:R-:W-:Y:S01]  /*3f80*/  @!P2 FMUL R11, R11, 16777216 ;  /* 0x4b8000000b0ba820 */ /* 0x000fe20000400000 */
[----:B------:R-:W-:Y:S01]  /*3f90*/  @!P2 FMUL R12, R12, 16777216 ;  /* 0x4b8000000c0ca820 */ /* 0x000fe20000400000 */
[----:B------:R-:W-:Y:S01]  /*3fa0*/  @!P2 FMUL R14, R14, 16777216 ;  /* 0x4b8000000e0ea820 */ /* 0x000fe20000400000 */
[----:B------:R-:W-:Y:S01]  /*3fb0*/  @P1 FMUL R17, R17, 0.25 ;  /* 0x3e80000011111820 */ /* 0x000fe20000400000 */
[----:B------:R-:W-:Y:S01]  /*3fc0*/  FFMA.FTZ R38, R41, 1.1920928955078125e-07, R38 ;  /* 0x3400000029267823 */ /* 0x000fe20000010026 */
[----:B------:R-:W-:-:S02]  /*3fd0*/  HFMA2 R41, -RZ, RZ, 1.443359375, -0.2030029296875 ;  /* 0x3dc6b27fff297431 */ /* 0x000fc400000001ff */
[----:B------:R-:W-:Y:S01]  /*3fe0*/  @P1 FMUL R4, R4, 0.25 ;  /* 0x3e80000004041820 */ /* 0x000fe20000400000 */
[C---:B-1----:R-:W-:Y:S01]  /*3ff0*/  FMUL R43, R44.reuse, R6 ;  /* 0x000000062c2b7220 */ /* 0x042fe20000400000 */
[C---:B------:R-:W-:Y:S01]  /*4000*/  FMUL R5, R44.reuse, R5 ;  /* 0x000000052c057220 */ /* 0x040fe20000400000 */
[C---:B------:R-:W-:Y:S01]  /*4010*/  FMUL R6, R44.reuse, R7 ;  /* 0x000000072c067220 */ /* 0x040fe20000400000 */
[C---:B------:R-:W-:Y:S01]  /*4020*/  FMUL R7, R44.reuse, R8 ;  /* 0x000000082c077220 */ /* 0x040fe20000400000 */
[C---:B------:R-:W-:Y:S01]  /*4030*/  FMUL R10, R44.reuse, R10 ;  /* 0x0000000a2c0a7220 */ /* 0x040fe20000400000 */
[----:B------:R-:W-:Y:S01]  /*4040*/  FMUL R40, R44, R11 ;  /* 0x0000000b2c287220 */ /* 0x000fe20000400000 */
[----:B------:R-:W-:Y:S01]  /*4050*/  @P1 FMUL R13, R13, 0.25 ;  /* 0x3e8000000d0d1820 */ /* 0x000fe20000400000 */
[----:B------:R-:W-:Y:S01]  /*4060*/  F2FP.BF16.F32.PACK_AB R8, R6, R5 ;  /* 0x000000050608723e */ /* 0x000fe200000010ff */
[----:B------:R-:W-:Y:S01]  /*4070*/  FFMA.FTZ R41, R42, R41, -0.16845393180847167969 ;  /* 0xbe2c7f302a297423 */ /* 0x000fe20000010029 */
[----:B------:R-:W-:Y:S01]  /*4080*/  F2FP.BF16.F32.PACK_AB R5, R10, R7 ;  /* 0x000000070a05723e */ /* 0x000fe200000010ff */
[----:B------:R-:W-:Y:S01]  /*4090*/  @P1 FMUL R15, R15, 0.25 ;  /* 0x3e8000000f0f1820 */ /* 0x000fe20000400000 */
[----:B------:R-:W-:Y:S01]  /*40a0*/  @P1 FMUL R16, R16, 0.25 ;  /* 0x3e80000010101820 */ /* 0x000fe20000400000 */
[----:B------:R-:W-:Y:S01]  /*40b0*/  FFMA.FTZ R41, R42, R41, 0.1716887056827545166 ;  /* 0x3e2fcf2a2a297423 */ /* 0x000fe20000010029 */
[----:B------:R-:W-:Y:S01]  /*40c0*/  @P1 FMUL R18, R18, 0.25 ;  /* 0x3e80000012121820 */ /* 0x000fe20000400000 */
[----:B------:R-:W-:Y:S01]  /*40d0*/  @P1 FMUL R19, R19, 0.25 ;  /* 0x3e80000013131820 */ /* 0x000fe20000400000 */
[----:B------:R-:W-:Y:S01]  /*40e0*/  @!P2 FMUL R9, R9, 16777216 ;  /* 0x4b8000000909a820 */ /* 0x000fe20000400000 */
[----:B------:R-:W-:Y:S01]  /*40f0*/  FFMA.FTZ R41, R42, R41, -0.17900948226451873779 ;  /* 0xbe374e432a297423 */ /* 0x000fe20000010029 */
[C---:B------:R-:W-:Y:S01]  /*4100*/  FMUL R12, R44.reuse, R12 ;  /* 0x0000000c2c0c7220 */ /* 0x040fe20000400000 */
[----:B------:R-:W-:Y:S01]  /*4110*/  FMUL R11, R44, R14 ;  /* 0x0000000e2c0b7220 */ /* 0x000fe20000400000 */
[----:B------:R-:W-:Y:S01]  /*4120*/  @!P2 FMUL R17, R17, 16777216 ;  /* 0x4b8000001111a820 */ /* 0x000fe20000400000 */
[----:B------:R-:W-:Y:S01]  /*4130*/  FFMA.FTZ R7, R42, R41, 0.20512372255325317383 ;  /* 0x3e520bf42a077423 */ /* 0x000fe20000010029 */
[----:B------:R-:W-:Y:S01]  /*4140*/  @!P2 FMUL R4, R4, 16777216 ;  /* 0x4b8000000404a820 */ /* 0x000fe20000400000 */
[----:B------:R-:W-:Y:S01]  /*4150*/  @!P2 FMUL R13, R13, 16777216 ;  /* 0x4b8000000d0da820 */ /* 0x000fe20000400000 */
[----:B------:R-:W-:Y:S01]  /*4160*/  @!P2 FMUL R15, R15, 16777216 ;  /* 0x4b8000000f0fa820 */ /* 0x000fe20000400000 */
[----:B------:R-:W-:Y:S01]  /*4170*/  FFMA.FTZ R7, R42, R7, -0.24046532809734344482 ;  /* 0xbe763c8b2a077423 */ /* 0x000fe20000010007 */
[----:B------:R-:W-:Y:S01]  /*4180*/  @!P2 FMUL R16, R16, 16777216 ;  /* 0x4b8000001010a820 */ /* 0x000fe20000400000 */
[----:B------:R-:W-:Y:S01]  /*4190*/  @!P2 FMUL R18, R18, 16777216 ;  /* 0x4b8000001212a820 */ /* 0x000fe20000400000 */
[----:B------:R-:W-:Y:S01]  /*41a0*/  @!P2 FMUL R19, R19, 16777216 ;  /* 0x4b8000001313a820 */ /* 0x000fe20000400000 */
[----:B------:R-:W-:Y:S01]  /*41b0*/  FFMA.FTZ R7, R42, R7, 0.28857114911079406738 ;  /* 0x3e93bf992a077423 */ /* 0x000fe20000010007 */
[C---:B------:R-:W-:Y:S01]  /*41c0*/  FMUL R9, R44.reuse, R9 ;  /* 0x000000092c097220 */ /* 0x040fe20000400000 */
[----:B------:R-:W-:Y:S01]  /*41d0*/  F2FP.BF16.F32.PACK_AB R6, R11, R12 ;  /* 0x0000000c0b06723e */ /* 0x000fe200000010ff */
[----:B------:R-:W-:Y:S01]  /*41e0*/  FMUL R11, R44, R17 ;  /* 0x000000112c0b7220 */ /* 0x000fe20000400000 */
[----:B------:R-:W-:Y:S01]  /*41f0*/  FFMA.FTZ R7, R42, R7, -0.36067417263984680176 ;  /* 0xbeb8aa492a077423 */ /* 0x000fe20000010007 */
[C---:B------:R-:W-:Y:S01]  /*4200*/  FMUL R4, R44.reuse, R4 ;  /* 0x000000042c047220 */ /* 0x040fe20000400000 */
[C---:B------:R-:W-:Y:S01]  /*4210*/  FMUL R10, R44.reuse, R13 ;  /* 0x0000000d2c0a7220 */ /* 0x040fe20000400000 */
[----:B------:R-:W-:Y:S01]  /*4220*/  FMUL R15, R44, R15 ;  /* 0x0000000f2c0f7220 */ /* 0x000fe20000400000 */
[----:B------:R-:W-:Y:S01]  /*4230*/  FFMA.FTZ R7, R42, R7, 0.48089820146560668945 ;  /* 0x3ef6384a2a077423 */ /* 0x000fe20000010007 */
[C---:B------:R-:W-:Y:S01]  /*4240*/  FMUL R16, R44.reuse, R16 ;  /* 0x000000102c107220 */ /* 0x040fe20000400000 */
[C---:B------:R-:W-:Y:S01]  /*4250*/  FMUL R17, R44.reuse, R18 ;  /* 0x000000122c117220 */ /* 0x040fe20000400000 */
[----:B------:R-:W-:Y:S01]  /*4260*/  FMUL R14, R44, R19 ;  /* 0x000000132c0e7220 */ /* 0x000fe20000400000 */
[----:B------:R-:W-:Y:S01]  /*4270*/  FFMA.FTZ R7, R42, R7, -0.72134751081466674805 ;  /* 0xbf38aa3b2a077423 */ /* 0x000fe20000010007 */
[----:B------:R-:W-:Y:S01]  /*4280*/  F2FP.BF16.F32.PACK_AB R9, R40, R9 ;  /* 0x000000092809723e */ /* 0x000fe200000010ff */
[----:B------:R-:W0:Y:S01]  /*4290*/  LDC R12, c[0x0][0x3e8] ;  /* 0x0000fa00ff0c7b82 */ /* 0x000e220000000800 */
[----:B------:R-:W-:Y:S01]  /*42a0*/  F2FP.BF16.F32.PACK_AB R4, R43, R4 ;  /* 0x000000042b04723e */ /* 0x000fe200000010ff */
[----:B------:R-:W-:Y:S01]  /*42b0*/  FMUL R7, R42, R7 ;  /* 0x000000072a077220 */ /* 0x000fe20000400000 */
[----:B------:R-:W-:Y:S01]  /*42c0*/  F2FP.BF16.F32.PACK_AB R10, R15, R10 ;  /* 0x0000000a0f0a723e */ /* 0x000fe200000010ff */
[----:B------:R-:W-:Y:S01]  /*42d0*/  IMAD R15, R3, UR5, RZ ;  /* 0x00000005030f7c24 */ /* 0x000fe2000f8e02ff */
[----:B------:R-:W-:Y:S01]  /*42e0*/  F2FP.BF16.F32.PACK_AB R11, R14, R11 ;  /* 0x0000000b0e0b723e */ /* 0x000fe200000010ff */
[----:B------:R-:W-:Y:S01]  /*42f0*/  FMUL R13, R42, R7 ;  /* 0x000000072a0d7220 */ /* 0x000fe20000400000 */
[----:B------:R-:W-:Y:S01]  /*4300*/  F2FP.BF16.F32.PACK_AB R7, R17, R16 ;  /* 0x000000101107723e */ /* 0x000fe200000010ff */
[----:B------:R-:W1:Y:S01]  /*4310*/  LDC.64 R40, c[0x0][0x398] ;  /* 0x0000e600ff287b82 */ /* 0x000e620000000a00 */
[----:B------:R-:W-:Y:S01]  /*4320*/  ISETP.GE.U32.AND P3, PT, R60, 0x7f800000, PT ;  /* 0x7f8000003c00780c */ /* 0x000fe20003f66070 */
[----:B------:R-:W-:Y:S01]  /*4330*/  STS.128 [R37+0x800], R8 ;  /* 0x0008000825007388 */ /* 0x000fe20000000c00 */
[----:B------:R-:W-:Y:S01]  /*4340*/  FFMA.FTZ R13, R42, 1.4426950216293334961, R13 ;  /* 0x3fb8aa3b2a0d7823 */ /* 0x000fe2000001000d */
[----:B------:R-:W-:Y:S01]  /*4350*/  @P1 FMUL R20, R20, 0.25 ;  /* 0x3e80000014141820 */ /* 0x000fe20000400000 */
[----:B------:R-:W-:Y:S01]  /*4360*/  @P1 FMUL R21, R21, 0.25 ;  /* 0x3e80000015151820 */ /* 0x000fe20000400000 */
[----:B------:R2:W-:Y:S01]  /*4370*/  STS.128 [R37], R4 ;  /* 0x0000000425007388 */ /* 0x0005e20000000c00 */
[----:B------:R-:W-:Y:S01]  /*4380*/  FADD R38, R38, R13 ;  /* 0x0000000d26267221 */ /* 0x000fe20000000000 */
[----:B------:R-:W-:Y:S01]  /*4390*/  USHF.L.U32 UR5, UR4, 0x1, URZ ;  /* 0x0000000104057899 */ /* 0x000fe200080006ff */
[----:B------:R-:W-:Y:S01]  /*43a0*/  @P1 FMUL R22, R22, 0.25 ;  /* 0x3e80000016161820 */ /* 0x000fe20000400000 */
[----:B------:R-:W-:Y:S01]  /*43b0*/  @P1 FMUL R25, R25, 0.25 ;  /* 0x3e80000019191820 */ /* 0x000fe20000400000 */
[----:B------:R-:W-:Y:S01]  /*43c0*/  @P1 FMUL R27, R27, 0.25 ;  /* 0x3e8000001b1b1820 */ /* 0x000fe20000400000 */
[----:B------:R-:W-:Y:S01]  /*43d0*/  @P1 FMUL R28, R28, 0.25 ;  /* 0x3e8000001c1c1820 */ /* 0x000fe20000400000 */
[----:B------:R-:W-:Y:S01]  /*43e0*/  @P1 FMUL R30, R30, 0.25 ;  /* 0x3e8000001e1e1820 */ /* 0x000fe20000400000 */
[----:B------:R-:W-:Y:S01]  /*43f0*/  @P3 MOV R17, 0x7f800000 ;  /* 0x7f80000000113802 */ /* 0x000fe20000000f00 */
[----:B------:R-:W-:-:S02]  /*4400*/  IMAD.SHL.U32 R13, R15, 0x2, RZ ;  /* 0x000000020f0d7824 */ /* 0x000fc400078e00ff */
[----:B------:R-:W-:Y:S01]  /*4410*/  @!P2 FMUL R20, R20, 16777216 ;  /* 0x4b8000001414a820 */ /* 0x000fe20000400000 */
[----:B------:R-:W-:Y:S01]  /*4420*/  @!P2 FMUL R21, R21, 16777216 ;  /* 0x4b8000001515a820 */ /* 0x000fe20000400000 */
[----:B------:R-:W-:Y:S01]  /*4430*/  SHF.R.U32.HI R43, RZ, 0x7, R0 ;  /* 0x00000007ff2b7819 */ /* 0x000fe20000011600 */
[----:B------:R-:W-:Y:S01]  /*4440*/  @!P2 FMUL R22, R22, 16777216 ;  /* 0x4b8000001616a820 */ /* 0x000fe20000400000 */
[----:B------:R-:W-:Y:S01]  /*4450*/  @!P2 FMUL R25, R25, 16777216 ;  /* 0x4b8000001919a820 */ /* 0x000fe20000400000 */
[----:B------:R-:W-:Y:S01]  /*4460*/  @!P2 FMUL R27, R27, 16777216 ;  /* 0x4b8000001b1ba820 */ /* 0x000fe20000400000 */
[----:B------:R-:W-:Y:S01]  /*4470*/  @!P2 FMUL R28, R28, 16777216 ;  /* 0x4b8000001c1ca820 */ /* 0x000fe20000400000 */
[----:B------:R-:W-:Y:S01]  /*4480*/  @!P2 FMUL R30, R30, 16777216 ;  /* 0x4b8000001e1ea820 */ /* 0x000fe20000400000 */
[----:B------:R-:W-:Y:S01]  /*4490*/  LOP3.LUT R0, R0, 0xff, RZ, 0xc0, !PT ;  /* 0x000000ff00007812 */ /* 0x000fe200078ec0ff */
[----:B------:R-:W-:Y:S01]  /*44a0*/  @P3 FFMA.FTZ R38, R60, R17, +INF ;  /* 0x7f8000003c263423 */ /* 0x000fe20000010011 */
[----:B-1----:R-:W-:Y:S01]  /*44b0*/  IADD3 R14, P3, P5, R13, UR5, R40 ;  /* 0x000000050d0e7c10 */ /* 0x002fe2000fd7e028 */
[C---:B------:R-:W-:Y:S01]  /*44c0*/  FMUL R16, R44.reuse, R20 ;  /* 0x000000142c107220 */ /* 0x040fe20000400000 */
[----:B------:R-:W-:Y:S01]  /*44d0*/  UIMAD.WIDE UR4, UR4, 0x2, URZ ;  /* 0x00000002040478a5 */ /* 0x000fe2000f8e02ff */
[----:B------:R-:W-:Y:S01]  /*44e0*/  FMUL R20, R44, R21 ;  /* 0x000000152c147220 */ /* 0x000fe20000400000 */
[----:B--2---:R-:W-:-:S04]  /*44f0*/  IMAD.HI R4, R15, 0x2, RZ ;  /* 0x000000020f047827 */ /* 0x004fc800078e02ff */
[C---:B------:R-:W-:Y:S01]  /*4500*/  FMUL R5, R44.reuse, R22 ;  /* 0x000000162c057220 */ /* 0x040fe20000400000 */
[C---:B------:R-:W-:Y:S01]  /*4510*/  FMUL R21, R44.reuse, R25 ;  /* 0x000000192c157220 */ /* 0x040fe20000400000 */
[C---:B------:R-:W-:Y:S01]  /*4520*/  FMUL R6, R44.reuse, R27 ;  /* 0x0000001b2c067220 */ /* 0x040fe20000400000 */
[C---:B------:R-:W-:Y:S01]  /*4530*/  FMUL R18, R44.reuse, R28 ;  /* 0x0000001c2c127220 */ /* 0x040fe20000400000 */
[----:B------:R-:W-:Y:S01]  /*4540*/  FMUL R7, R44, R30 ;  /* 0x0000001e2c077220 */ /* 0x000fe20000400000 */
[----:B------:R-:W-:Y:S01]  /*4550*/  LEA R13, R0, UR12, 0x4 ;  /* 0x0000000c000d7c11 */ /* 0x000fe2000f8e20ff */
[----:B------:R-:W-:Y:S01]  /*4560*/  BAR.SYNC.DEFER_BLOCKING 0x0 ;  /* 0x0000000000007b1d */ /* 0x000fe20000010000 */
[----:B------:R-:W-:Y:S01]  /*4570*/  SGXT.U32 R43, R43, 0x1 ;  /* 0x000000012b2b781a */ /* 0x000fe20000000000 */
[----:B------:R-:W-:Y:S01]  /*4580*/  @P1 FMUL R29, R29, 0.25 ;  /* 0x3e8000001d1d1820 */ /* 0x000fe20000400000 */
[----:B------:R-:W-:Y:S01]  /*4590*/  IADD3.X R15, PT, PT, R4, UR5, R41, P3, P5 ;  /* 0x00000005040f7c10 */ /* 0x000fe20009fea429 */
[----:B------:R-:W-:Y:S01]  /*45a0*/  @P1 FMUL R31, R31, 0.25 ;  /* 0x3e8000001f1f1820 */ /* 0x000fe20000400000 */
[----:B------:R-:W-:Y:S01]  /*45b0*/  F2FP.BF16.F32.PACK_AB R16, R5, R16 ;  /* 0x000000100510723e */ /* 0x000fe200000010ff */
[----:B0-----:R-:W-:Y:S01]  /*45c0*/  IMAD R43, R43, R12, RZ ;  /* 0x0000000c2b2b7224 */ /* 0x001fe200078e02ff */
[----:B------:R-:W-:Y:S01]  /*45d0*/  F2FP.BF16.F32.PACK_AB R21, R6, R21 ;  /* 0x000000150615723e */ /* 0x000fe200000010ff */
[----:B------:R-:W-:Y:S01]  /*45e0*/  @P1 FMUL R23, R23, 0.25 ;  /* 0x3e80000017171820 */ /* 0x000fe20000400000 */
[----:B------:R-:W-:Y:S01]  /*45f0*/  F2FP.BF16.F32.PACK_AB R18, R7, R18 ;  /* 0x000000120712723e */ /* 0x000fe200000010ff */
[----:B------:R-:W-:Y:S01]  /*4600*/  @P1 FMUL R24, R24, 0.25 ;  /* 0x3e80000018181820 */ /* 0x000fe20000400000 */
[----:B------:R-:W-:Y:S01]  /*4610*/  @P1 FMUL R26, R26, 0.25 ;  /* 0x3e8000001a1a1820 */ /* 0x000fe20000400000 */
[----:B------:R-:W-:Y:S01]  /*4620*/  @P1 FMUL R32, R32, 0.25 ;  /* 0x3e80000020201820 */ /* 0x000fe20000400000 */
[----:B------:R-:W-:Y:S01]  /*4630*/  @P1 FMUL R33, R33, 0.25 ;  /* 0x3e80000021211820 */ /* 0x000fe20000400000 */
[----:B------:R-:W-:Y:S01]  /*4640*/  @P1 FMUL R34, R34, 0.25 ;  /* 0x3e80000022221820 */ /* 0x000fe20000400000 */
[----:B------:R-:W-:Y:S01]  /*4650*/  @P1 FMUL R35, R35, 0.25 ;  /* 0x3e80000023231820 */ /* 0x000fe20000400000 */
[----:B------:R-:W-:Y:S01]  /*4660*/  @!P2 FMUL R29, R29, 16777216 ;  /* 0x4b8000001d1da820 */ /* 0x000fe20000400000 */
[----:B------:R-:W-:Y:S01]  /*4670*/  @!P2 FMUL R31, R31, 16777216 ;  /* 0x4b8000001f1fa820 */ /* 0x000fe20000400000 */
[----:B------:R-:W-:Y:S01]  /*4680*/  LEA R27, R12, R43, 0x1 ;  /* 0x0000002b0c1b7211 */ /* 0x000fe200078e08ff */
[----:B------:R-:W-:Y:S01]  /*4690*/  @!P2 FMUL R23, R23, 16777216 ;  /* 0x4b8000001717a820 */ /* 0x000fe20000400000 */
[----:B------:R-:W-:Y:S01]  /*46a0*/  @!P2 FMUL R24, R24, 16777216 ;  /* 0x4b8000001818a820 */ /* 0x000fe20000400000 */
[----:B------:R-:W-:Y:S01]  /*46b0*/  @!P2 FMUL R26, R26, 16777216 ;  /* 0x4b8000001a1aa820 */ /* 0x000fe20000400000 */
[----:B------:R-:W-:Y:S01]  /*46c0*/  @!P2 FMUL R32, R32, 16777216 ;  /* 0x4b8000002020a820 */ /* 0x000fe20000400000 */
[----:B------:R-:W-:Y:S01]  /*46d0*/  @!P2 FMUL R33, R33, 16777216 ;  /* 0x4b8000002121a820 */ /* 0x000fe20000400000 */
[----:B------:R-:W0:Y:S01]  /*46e0*/  LDS.128 R8, [R13] ;  /* 0x000000000d087984 */ /* 0x000e220000000c00 */
[----:B------:R-:W-:Y:S01]  /*46f0*/  @!P2 FMUL R34, R34, 16777216 ;  /* 0x4b8000002222a820 */ /* 0x000fe20000400000 */
[----:B------:R-:W-:Y:S01]  /*4700*/  @!P2 FMUL R35, R35, 16777216 ;  /* 0x4b8000002323a820 */ /* 0x000fe20000400000 */
[C---:B------:R-:W-:Y:S01]  /*4710*/  FMUL R22, R44.reuse, R29 ;  /* 0x0000001d2c167220 */ /* 0x040fe20000400000 */
[----:B------:R-:W-:Y:S01]  /*4720*/  LDS.128 R4, [R13+0x1000] ;  /* 0x001000000d047984 */ /* 0x000fe20000000c00 */
[----:B------:R-:W-:Y:S01]  /*4730*/  FMUL R31, R44, R31 ;  /* 0x0000001f2c1f7220 */ /* 0x000fe20000400000 */
[----:B------:R-:W-:-:S02]  /*4740*/  IMAD R29, R12, 0x2, R27 ;  /* 0x000000020c1d7824 */ /* 0x000fc400078e021b */
[C---:B------:R-:W-:Y:S01]  /*4750*/  FMUL R23, R44.reuse, R23 ;  /* 0x000000172c177220 */ /* 0x040fe20000400000 */
[C---:B------:R-:W-:Y:S01]  /*4760*/  FMUL R17, R44.reuse, R24 ;  /* 0x000000182c117220 */ /* 0x040fe20000400000 */
[C---:B------:R-:W-:Y:S01]  /*4770*/  FMUL R26, R44.reuse, R26 ;  /* 0x0000001a2c1a7220 */ /* 0x040fe20000400000 */
[C---:B------:R-:W-:Y:S01]  /*4780*/  FMUL R19, R44.reuse, R32 ;  /* 0x000000202c137220 */ /* 0x040fe20000400000 */
[C---:B------:R-:W-:Y:S01]  /*4790*/  FMUL R33, R44.reuse, R33 ;  /* 0x000000212c217220 */ /* 0x040fe20000400000 */
[C---:B------:R-:W-:Y:S01]  /*47a0*/  FMUL R34, R44.reuse, R34 ;  /* 0x000000222c227220 */ /* 0x040fe20000400000 */
[----:B------:R-:W-:Y:S01]  /*47b0*/  FMUL R44, R44, R35 ;  /* 0x000000232c2c7220 */ /* 0x000fe20000400000 */
[----:B------:R-:W-:Y:S01]  /*47c0*/  F2FP.BF16.F32.PACK_AB R22, R31, R22 ;  /* 0x000000161f16723e */ /* 0x000fe200000010ff */
[----:B------:R-:W1:Y:S01]  /*47d0*/  LDCU UR4, c[0x0][0x3ec] ;  /* 0x00007d80ff0477ac */ /* 0x000e620008000800 */
[----:B------:R-:W-:Y:S02]  /*47e0*/  LEA R31, R12, R29, 0x1 ;  /* 0x0000001d0c1f7211 */ /* 0x000fe400078e08ff */
[----:B------:R-:W-:-:S02]  /*47f0*/  F2FP.BF16.F32.PACK_AB R20, R23, R20 ;  /* 0x000000141714723e */ /* 0x000fc400000010ff */
[----:B------:R-:W-:Y:S02]  /*4800*/  F2FP.BF16.F32.PACK_AB R17, R26, R17 ;  /* 0x000000111a11723e */ /* 0x000fe400000010ff */
[----:B------:R-:W-:Y:S01]  /*4810*/  F2FP.BF16.F32.PACK_AB R19, R34, R19 ;  /* 0x000000132213723e */ /* 0x000fe200000010ff */
[----:B------:R-:W-:Y:S01]  /*4820*/  BAR.SYNC.DEFER_BLOCKING 0x0 ;  /* 0x0000000000007b1d */ /* 0x000fe20000010000 */
[----:B------:R-:W-:Y:S01]  /*4830*/  F2FP.BF16.F32.PACK_AB R23, R44, R33 ;  /* 0x000000212c17723e */ /* 0x000fe200000010ff */
[C---:B------:R-:W-:Y:S01]  /*4840*/  IMAD R33, R12.reuse, 0x2, R31 ;  /* 0x000000020c217824 */ /* 0x040fe200078e021f */
[-C--:B------:R-:W-:Y:S02]  /*4850*/  LEA R24, P1, R43, R14.reuse, 0x1 ;  /* 0x0000000e2b187211 */ /* 0x080fe400078208ff */
[----:B------:R-:W-:Y:S02]  /*4860*/  LEA R26, P2, R27, R14, 0x1 ;  /* 0x0000000e1b1a7211 */ /* 0x000fe400078408ff */
[----:B------:R-:W-:-:S02]  /*4870*/  LEA R35, R12, R33, 0x1 ;  /* 0x000000210c237211 */ /* 0x000fc400078e08ff */
[-C--:B------:R-:W-:Y:S01]  /*4880*/  LEA.HI.X.SX32 R25, R43, R15.reuse, 0x1, P1 ;  /* 0x0000000f2b197211 */ /* 0x080fe200008f0eff */
[----:B-1----:R-:W-:Y:S01]  /*4890*/  UIMAD UR4, UR9, UR4, URZ ;  /* 0x00000004090472a4 */ /* 0x002fe2000f8e02ff */
[----:B------:R-:W-:Y:S01]  /*48a0*/  LEA R28, P1, R29, R14, 0x1 ;  /* 0x0000000e1d1c7211 */ /* 0x000fe200078208ff */
[C---:B------:R-:W-:Y:S01]  /*48b0*/  IMAD R41, R12.reuse, 0x2, R35 ;  /* 0x000000020c297824 */ /* 0x040fe200078e0223 */
[-C--:B------:R-:W-:Y:S01]  /*48c0*/  LEA.HI.X.SX32 R27, R27, R15.reuse, 0x1, P2 ;  /* 0x0000000f1b1b7211 */ /* 0x080fe200010f0eff */
[----:B------:R-:W-:Y:S01]  /*48d0*/  USHF.L.U32 UR6, UR4, 0x2, URZ ;  /* 0x0000000204067899 */ /* 0x000fe200080006ff */
[----:B------:R-:W-:Y:S01]  /*48e0*/  LEA.HI.X.SX32 R29, R29, R15, 0x1, P1 ;  /* 0x0000000f1d1d7211 */ /* 0x000fe200008f0eff */
[----:B------:R-:W-:Y:S01]  /*48f0*/  UIMAD.WIDE UR4, UR4, 0x4, URZ ;  /* 0x00000004040478a5 */ /* 0x000fe2000f8e02ff */
[----:B------:R-:W-:Y:S02]  /*4900*/  LEA R43, R12, R41, 0x1 ;  /* 0x000000290c2b7211 */ /* 0x000fe400078e08ff */
[----:B------:R-:W-:-:S03]  /*4910*/  FSEL R38, R38, -INF , P4 ;  /* 0xff80000026267808 */ /* 0x000fc60002000000 */
[----:B------:R-:W-:Y:S01]  /*4920*/  IMAD R45, R12, 0x2, R43 ;  /* 0x000000020c2d7824 */ /* 0x000fe200078e022b */
[----:B------:R0:W-:Y:S01]  /*4930*/  STS.128 [R37], R16 ;  /* 0x0000001025007388 */ /* 0x0001e20000000c00 */
[----:B------:R-:W-:-:S03]  /*4940*/  FFMA R39, R38, 0.69314718246459960938, R39 ;  /* 0x3f31721826277823 */ /* 0x000fc60000000027 */
[----:B------:R1:W-:Y:S01]  /*4950*/  STS.128 [R37+0x800], R20 ;  /* 0x0008001425007388 */ /* 0x0003e20000000c00 */
[----:B------:R-:W-:Y:S01]  /*4960*/  BAR.SYNC.DEFER_BLOCKING 0x0 ;  /* 0x0000000000007b1d */ /* 0x000fe20000010000 */
[----:B0-----:R-:W-:Y:S02]  /*4970*/  PRMT R17, R8, 0x7632, R17 ;  /* 0x0000763208117816 */ /* 0x001fe40000000011 */
[-C--:B------:R-:W-:Y:S02]  /*4980*/  LEA R16, P1, R31, R14.reuse, 0x1 ;  /* 0x0000000e1f107211 */ /* 0x080fe400078208ff */
[C---:B-1----:R-:W-:Y:S02]  /*4990*/  LEA R23, R12.reuse, R45, 0x1 ;  /* 0x0000002d0c177211 */ /* 0x042fe400078e08ff */
[----:B------:R-:W-:Y:S01]  /*49a0*/  PRMT R21, R9, 0x7632, R21 ;  /* 0x0000763209157816 */ /* 0x000fe20000000015 */
[----:B------:R-:W-:Y:S04]  /*49b0*/  STG.E.U16 desc[UR30][R24.64], R8 ;  /* 0x0000000818007986 */ /* 0x000fe8000c10151e */
[----:B------:R0:W-:Y:S04]  /*49c0*/  STG.E.U16 desc[UR30][R26.64], R17 ;  /* 0x000000111a007986 */ /* 0x0001e8000c10151e */
[----:B------:R1:W-:Y:S01]  /*49d0*/  STG.E.U16 desc[UR30][R28.64], R9 ;  /* 0x000000091c007986 */ /* 0x0003e2000c10151e */
[----:B0-----:R-:W-:Y:S01]  /*49e0*/  LEA.HI.X.SX32 R17, R31, R15, 0x1, P1 ;  /* 0x0000000f1f117211 */ /* 0x001fe200008f0eff */
[----:B------:R-:W-:Y:S01]  /*49f0*/  IMAD R31, R12, 0x2, R23 ;  /* 0x000000020c1f7824 */ /* 0x000fe200078e0217 */
[----:B------:R-:W-:-:S02]  /*4a00*/  LEA R18, P1, R33, R14, 0x1 ;  /* 0x0000000e21127211 */ /* 0x000fc400078208ff */
[----:B-1----:R-:W-:Y:S01]  /*4a10*/  PRMT R9, R10, 0x7632, R9 ;  /* 0x000076320a097816 */ /* 0x002fe20000000009 */
[----:B------:R0:W-:Y:S01]  /*4a20*/  STG.E.U16 desc[UR30][R16.64], R21 ;  /* 0x0000001510007986 */ /* 0x0001e2000c10151e */
[C---:B------:R-:W-:Y:S02]  /*4a30*/  LEA R37, R12.reuse, R31, 0x1 ;  /* 0x0000001f0c257211 */ /* 0x040fe400078e08ff */
[-C--:B------:R-:W-:Y:S02]  /*4a40*/  LEA.HI.X.SX32 R19, R33, R15.reuse, 0x1, P1 ;  /* 0x0000000f21137211 */ /* 0x080fe400008f0eff */
[C---:B------:R-:W-:Y:S01]  /*4a50*/  LEA R20, P1, R35.reuse, R14, 0x1 ;  /* 0x0000000e23147211 */ /* 0x040fe200078208ff */
[----:B------:R-:W-:Y:S02]  /*4a60*/  IMAD R33, R12, 0x2, R37 ;  /* 0x000000020c217824 */ /* 0x000fe400078e0225 */
[----:B------:R1:W-:Y:S01]  /*4a70*/  STG.E.U16 desc[UR30][R18.64], R10 ;  /* 0x0000000a12007986 */ /* 0x0003e2000c10151e */
[----:B0-----:R-:W-:-:S02]  /*4a80*/  LEA.HI.X.SX32 R21, R35, R15, 0x1, P1 ;  /* 0x0000000f23157211 */ /* 0x001fc400008f0eff */
[C---:B------:R-:W-:Y:S02]  /*4a90*/  LEA R35, R12.reuse, R33, 0x1 ;  /* 0x000000210c237211 */ /* 0x040fe400078e08ff */
[-C--:B------:R-:W-:Y:S01]  /*4aa0*/  LEA R26, P1, R41, R14.reuse, 0x1 ;  /* 0x0000000e291a7211 */ /* 0x080fe200078208ff */
[----:B------:R0:W-:Y:S01]  /*4ab0*/  STG.E.U16 desc[UR30][R20.64], R9 ;  /* 0x0000000914007986 */ /* 0x0001e2000c10151e */
[----:B------:R-:W-:Y:S01]  /*4ac0*/  PRMT R17, R11, 0x7632, R17 ;  /* 0x000076320b117816 */ /* 0x000fe20000000011 */
[C---:B------:R-:W-:Y:S01]  /*4ad0*/  IMAD R29, R12.reuse, 0x2, R35 ;  /* 0x000000020c1d7824 */ /* 0x040fe200078e0223 */
[----:B------:R-:W-:Y:S02]  /*4ae0*/  LEA.HI.X.SX32 R27, R41, R15, 0x1, P1 ;  /* 0x0000000f291b7211 */ /* 0x000fe400008f0eff */
[-C--:B------:R-:W-:Y:S02]  /*4af0*/  LEA R8, P1, R43, R14.reuse, 0x1 ;  /* 0x0000000e2b087211 */ /* 0x080fe400078208ff */
[----:B------:R-:W-:Y:S01]  /*4b00*/  LEA R41, R12, R29, 0x1 ;  /* 0x0000001d0c297211 */ /* 0x000fe200078e08ff */
[----:B------:R-:W-:Y:S01]  /*4b10*/  STG.E.U16 desc[UR30][R26.64], R11 ;  /* 0x0000000b1a007986 */ /* 0x000fe2000c10151e */
[----:B-1----:R-:W-:-:S02]  /*4b20*/  LEA R18, P2, R23, R14, 0x1 ;  /* 0x0000000e17127211 */ /* 0x002fc400078408ff */
[-C--:B0-----:R-:W-:Y:S01]  /*4b30*/  LEA.HI.X.SX32 R9, R43, R15.reuse, 0x1, P1 ;  /* 0x0000000f2b097211 */ /* 0x081fe200008f0eff */
[C---:B------:R-:W-:Y:S01]  /*4b40*/  IMAD R43, R12.reuse, 0x2, R41 ;  /* 0x000000020c2b7824 */ /* 0x040fe200078e0229 */
[-C--:B------:R-:W-:Y:S02]  /*4b50*/  LEA R16, P1, R45, R14.reuse, 0x1 ;  /* 0x0000000e2d107211 */ /* 0x080fe400078208ff */
[----:B------:R-:W-:Y:S01]  /*4b60*/  LEA.HI.X.SX32 R19, R23, R15, 0x1, P2 ;  /* 0x0000000f17137211 */ /* 0x000fe200010f0eff */
[----:B------:R0:W-:Y:S01]  /*4b70*/  STG.E.U16 desc[UR30][R8.64], R17 ;  /* 0x0000001108007986 */ /* 0x0001e2000c10151e */
[C---:B------:R-:W-:Y:S02]  /*4b80*/  LEA R47, R12.reuse, R43, 0x1 ;  /* 0x0000002b0c2f7211 */ /* 0x040fe400078e08ff */
[-C--:B------:R-:W-:Y:S01]  /*4b90*/  LEA R22, P2, R37, R14.reuse, 0x1 ;  /* 0x0000000e25167211 */ /* 0x080fe200078408ff */
[----:B------:R-:W1:Y:S01]  /*4ba0*/  LDS.128 R8, [R13] ;  /* 0x000000000d087984 */ /* 0x000e620000000c00 */
[----:B------:R-:W-:Y:S01]  /*4bb0*/  LEA R20, P3, R33, R14, 0x1 ;  /* 0x0000000e21147211 */ /* 0x000fe200078608ff */
[----:B------:R-:W-:Y:S01]  /*4bc0*/  IMAD R49, R12, 0x2, R47 ;  /* 0x000000020c317824 */ /* 0x000fe200078e022f */
[----:B------:R-:W-:-:S02]  /*4bd0*/  LEA.HI.X.SX32 R23, R37, R15, 0x1, P2 ;  /* 0x0000000f25177211 */ /* 0x000fc400010f0eff */
[-C--:B------:R-:W-:Y:S02]  /*4be0*/  LEA.HI.X.SX32 R21, R33, R15.reuse, 0x1, P3 ;  /* 0x0000000f21157211 */ /* 0x080fe400018f0eff */
[-C--:B------:R-:W-:Y:S02]  /*4bf0*/  LEA R30, P3, R41, R14.reuse, 0x1 ;  /* 0x0000000e291e7211 */ /* 0x080fe400078608ff */
[----:B0-----:R-:W-:Y:S02]  /*4c00*/  LEA.HI.X.SX32 R17, R45, R15, 0x1, P1 ;  /* 0x0000000f2d117211 */ /* 0x001fe400008f0eff */
[C---:B------:R-:W-:Y:S02]  /*4c10*/  LEA R45, R12.reuse, R49, 0x1 ;  /* 0x000000310c2d7211 */ /* 0x040fe400078e08ff */
[----:B------:R-:W-:Y:S02]  /*4c20*/  LEA R24, P1, R31, R14, 0x1 ;  /* 0x0000000e1f187211 */ /* 0x000fe400078208ff */
[----:B------:R-:W-:-:S02]  /*4c30*/  LEA R51, R12, R45, 0x1 ;  /* 0x0000002d0c337211 */ /* 0x000fc400078e08ff */
[-C--:B------:R-:W-:Y:S02]  /*4c40*/  LEA.HI.X.SX32 R25, R31, R15.reuse, 0x1, P1 ;  /* 0x0000000f1f197211 */ /* 0x080fe400008f0eff */
[-C--:B------:R-:W-:Y:S01]  /*4c50*/  LEA R28, P2, R29, R14.reuse, 0x1 ;  /* 0x0000000e1d1c7211 */ /* 0x080fe200078408ff */
[C---:B------:R-:W-:Y:S01]  /*4c60*/  IMAD R37, R12.reuse, 0x2, R51 ;  /* 0x000000020c257824 */ /* 0x040fe200078e0233 */
[----:B------:R-:W-:Y:S02]  /*4c70*/  LEA.HI.X.SX32 R31, R41, R15, 0x1, P3 ;  /* 0x0000000f291f7211 */ /* 0x000fe400018f0eff */
[-C--:B------:R-:W-:Y:S02]  /*4c80*/  LEA R40, P3, R49, R14.reuse, 0x1 ;  /* 0x0000000e31287211 */ /* 0x080fe400078608ff */
[----:B------:R-:W-:Y:S02]  /*4c90*/  LEA R53, R12, R37, 0x1 ;  /* 0x000000250c357211 */ /* 0x000fe400078e08ff */
[----:B------:R-:W-:-:S02]  /*4ca0*/  LEA R26, P1, R35, R14, 0x1 ;  /* 0x0000000e231a7211 */ /* 0x000fc400078208ff */
[C---:B------:R-:W-:Y:S02]  /*4cb0*/  LEA R55, R12.reuse, R53, 0x1 ;  /* 0x000000350c377211 */ /* 0x040fe400078e08ff */
[-C--:B------:R-:W-:Y:S02]  /*4cc0*/  LEA.HI.X.SX32 R29, R29, R15.reuse, 0x1, P2 ;  /* 0x0000000f1d1d7211 */ /* 0x080fe400010f0eff */
[-C--:B------:R-:W-:Y:S01]  /*4cd0*/  LEA R34, P2, R47, R14.reuse, 0x1 ;  /* 0x0000000e2f227211 */ /* 0x080fe200078408ff */
[C---:B------:R-:W-:Y:S01]  /*4ce0*/  IMAD R57, R12.reuse, 0x2, R55 ;  /* 0x000000020c397824 */ /* 0x040fe200078e0237 */
[----:B------:R-:W-:Y:S02]  /*4cf0*/  LEA.HI.X.SX32 R41, R49, R15, 0x1, P3 ;  /* 0x0000000f31297211 */ /* 0x000fe400018f0eff */
[----:B------:R-:W-:Y:S02]  /*4d00*/  LEA R46, P3, R37, R14, 0x1 ;  /* 0x0000000e252e7211 */ /* 0x000fe400078608ff */
[----:B------:R-:W-:Y:S01]  /*4d10*/  LEA R59, R12, R57, 0x1 ;  /* 0x000000390c3b7211 */ /* 0x000fe200078e08ff */
[----:B-1----:R0:W-:Y:S01]  /*4d20*/  STG.E.U16 desc[UR30][R16.64], R8 ;  /* 0x0000000810007986 */ /* 0x0021e2000c10151e */
[----:B------:R-:W-:-:S02]  /*4d30*/  LEA.HI.X.SX32 R27, R35, R15, 0x1, P1 ;  /* 0x0000000f231b7211 */ /* 0x000fc400008f0eff */
[C---:B------:R-:W-:Y:S02]  /*4d40*/  LEA R61, R12.reuse, R59, 0x1 ;  /* 0x0000003b0c3d7211 */ /* 0x040fe400078e08ff */
[-C--:B------:R-:W-:Y:S02]  /*4d50*/  LEA.HI.X.SX32 R35, R47, R15.reuse, 0x1, P2 ;  /* 0x0000000f2f237211 */ /* 0x080fe400010f0eff */
[-C--:B------:R-:W-:Y:S01]  /*4d60*/  LEA.HI.X.SX32 R47, R37, R15.reuse, 0x1, P3 ;  /* 0x0000000f252f7211 */ /* 0x080fe200018f0eff */
[----:B------:R-:W-:Y:S01]  /*4d70*/  IMAD R37, R12, 0x2, R61 ;  /* 0x000000020c257824 */ /* 0x000fe200078e023d */
[-C--:B------:R-:W-:Y:S02]  /*4d80*/  LEA R32, P1, R43, R14.reuse, 0x1 ;  /* 0x0000000e2b207211 */ /* 0x080fe400078208ff */
[----:B------:R-:W-:Y:S02]  /*4d90*/  LEA R44, P2, R51, R14, 0x1 ;  /* 0x0000000e332c7211 */ /* 0x000fe400078408ff */
[----:B------:R-:W-:-:S02]  /*4da0*/  LEA.HI.X.SX32 R33, R43, R15, 0x1, P1 ;  /* 0x0000000f2b217211 */ /* 0x000fc400008f0eff */
[CC--:B------:R-:W-:Y:S02]  /*4db0*/  LEA R42, P1, R45.reuse, R14.reuse, 0x1 ;  /* 0x0000000e2d2a7211 */ /* 0x0c0fe400078208ff */
[C---:B------:R-:W-:Y:S02]  /*4dc0*/  LEA R63, R12.reuse, R37, 0x1 ;  /* 0x000000250c3f7211 */ /* 0x040fe400078e08ff */
[----:B------:R-:W-:Y:S02]  /*4dd0*/  LEA.HI.X.SX32 R43, R45, R15, 0x1, P1 ;  /* 0x0000000f2d2b7211 */ /* 0x000fe400008f0eff */
[C---:B------:R-:W-:Y:S02]  /*4de0*/  LEA R65, R12.reuse, R63, 0x1 ;  /* 0x0000003f0c417211 */ /* 0x040fe400078e08ff */
[----:B------:R-:W-:Y:S02]  /*4df0*/  LEA.HI.X.SX32 R45, R51, R15, 0x1, P2 ;  /* 0x0000000f332d7211 */ /* 0x000fe400010f0eff */
[-C--:B------:R-:W-:Y:S01]  /*4e00*/  LEA R48, P1, R53, R14.reuse, 0x1 ;  /* 0x0000000e35307211 */ /* 0x080fe200078208ff */
[----:B------:R-:W-:Y:S01]  /*4e10*/  IMAD R67, R12, 0x2, R65 ;  /* 0x000000020c437824 */ /* 0x000fe200078e0241 */
[----:B------:R-:W-:-:S02]  /*4e20*/  LEA R50, P2, R55, R14, 0x1 ;  /* 0x0000000e37327211 */ /* 0x000fc400078408ff */
[-C--:B------:R-:W-:Y:S02]  /*4e30*/  LEA R52, P3, R57, R14.reuse, 0x1 ;  /* 0x0000000e39347211 */ /* 0x080fe400078608ff */
[-C--:B------:R-:W-:Y:S02]  /*4e40*/  LEA.HI.X.SX32 R49, R53, R15.reuse, 0x1, P1 ;  /* 0x0000000f35317211 */ /* 0x080fe400008f0eff */
[-C--:B------:R-:W-:Y:S02]  /*4e50*/  LEA.HI.X.SX32 R51, R55, R15.reuse, 0x1, P2 ;  /* 0x0000000f37337211 */ /* 0x080fe400010f0eff */
[-C--:B------:R-:W-:Y:S02]  /*4e60*/  LEA R54, P1, R59, R14.reuse, 0x1 ;  /* 0x0000000e3b367211 */ /* 0x080fe400078208ff */
[----:B------:R-:W-:Y:S02]  /*4e70*/  LEA.HI.X.SX32 R53, R57, R15, 0x1, P3 ;  /* 0x0000000f39357211 */ /* 0x000fe400018f0eff */
[----:B------:R-:W-:-:S02]  /*4e80*/  LEA R56, P2, R61, R14, 0x1 ;  /* 0x0000000e3d387211 */ /* 0x000fc400078408ff */
[-C--:B------:R-:W-:Y:S02]  /*4e90*/  LEA R58, P3, R37, R14.reuse, 0x1 ;  /* 0x0000000e253a7211 */ /* 0x080fe400078608ff */
[----:B------:R-:W-:Y:S02]  /*4ea0*/  LEA.HI.X.SX32 R55, R59, R15, 0x1, P1 ;  /* 0x0000000f3b377211 */ /* 0x000fe400008f0eff */
[----:B------:R-:W-:Y:S02]  /*4eb0*/  LEA R12, R12, R67, 0x1 ;  /* 0x000000430c0c7211 */ /* 0x000fe400078e08ff */
[-C--:B------:R-:W-:Y:S02]  /*4ec0*/  LEA.HI.X.SX32 R57, R61, R15.reuse, 0x1, P2 ;  /* 0x0000000f3d397211 */ /* 0x080fe400010f0eff */
[----:B------:R-:W-:Y:S02]  /*4ed0*/  LEA R60, P1, R63, R14, 0x1 ;  /* 0x0000000e3f3c7211 */ /* 0x000fe400078208ff */
[----:B------:R-:W-:-:S02]  /*4ee0*/  LEA.HI.X.SX32 R59, R37, R15, 0x1, P3 ;  /* 0x0000000f253b7211 */ /* 0x000fc400018f0eff */
[-C--:B------:R-:W-:Y:S02]  /*4ef0*/  LEA R62, P2, R65, R14.reuse, 0x1 ;  /* 0x0000000e413e7211 */ /* 0x080fe400078408ff */
[-C--:B------:R-:W-:Y:S02]  /*4f00*/  LEA R64, P3, R67, R14.reuse, 0x1 ;  /* 0x0000000e43407211 */ /* 0x080fe400078608ff */
[----:B------:R-:W-:Y:S02]  /*4f10*/  LEA R66, P4, R12, R14, 0x1 ;  /* 0x0000000e0c427211 */ /* 0x000fe400078808ff */
[-C--:B------:R-:W-:Y:S02]  /*4f20*/  LEA.HI.X.SX32 R61, R63, R15.reuse, 0x1, P1 ;  /* 0x0000000f3f3d7211 */ /* 0x080fe400008f0eff */
[-C--:B------:R-:W-:Y:S02]  /*4f30*/  LEA.HI.X.SX32 R63, R65, R15.reuse, 0x1, P2 ;  /* 0x0000000f413f7211 */ /* 0x080fe400010f0eff */
[----:B------:R-:W-:-:S02]  /*4f40*/  LEA.HI.X.SX32 R65, R67, R15, 0x1, P3 ;  /* 0x0000000f43417211 */ /* 0x000fc400018f0eff */
[----:B------:R-:W-:Y:S02]  /*4f50*/  LEA.HI.X.SX32 R67, R12, R15, 0x1, P4 ;  /* 0x0000000f0c437211 */ /* 0x000fe400020f0eff */
[----:B------:R-:W1:Y:S01]  /*4f60*/  LDS.128 R12, [R13+0x1000] ;  /* 0x001000000d0c7984 */ /* 0x000e620000000c00 */
[----:B------:R-:W-:Y:S02]  /*4f70*/  PRMT R37, R8, 0x7632, R37 ;  /* 0x0000763208257816 */ /* 0x000fe40000000025 */
[----:B0-----:R-:W-:Y:S02]  /*4f80*/  PRMT R17, R9, 0x7632, R17 ;  /* 0x0000763209117816 */ /* 0x001fe40000000011 */
[----:B------:R-:W-:Y:S01]  /*4f90*/  PRMT R8, R4, 0x7632, R8 ;  /* 0x0000763204087816 */ /* 0x000fe20000000008 */
[----:B------:R0:W-:Y:S01]  /*4fa0*/  STG.E.U16 desc[UR30][R18.64], R37 ;  /* 0x0000002512007986 */ /* 0x0001e2000c10151e */
[----:B------:R-:W-:Y:S02]  /*4fb0*/  PRMT R16, R5, 0x7632, R16 ;  /* 0x0000763205107816 */ /* 0x000fe40000000010 */
[----:B------:R-:W-:Y:S01]  /*4fc0*/  ISETP.GE.U32.AND P1, PT, R0, 0x80, PT ;  /* 0x000000800000780c */ /* 0x000fe20003f26070 */
[----:B------:R2:W-:Y:S01]  /*4fd0*/  STG.E.U16 desc[UR30][R24.64], R9 ;  /* 0x0000000918007986 */ /* 0x0005e2000c10151e */
[----:B------:R-:W-:-:S03]  /*4fe0*/  IMAD.HI R0, R3, 0x4, RZ ;  /* 0x0000000403007827 */ /* 0x000fc600078e02ff */
[----:B------:R3:W-:Y:S01]  /*4ff0*/  STG.E.U16 desc[UR30][R22.64], R17 ;  /* 0x0000001116007986 */ /* 0x0007e2000c10151e */
[----:B0-----:R-:W-:-:S03]  /*5000*/  PRMT R19, R10, 0x7632, R19 ;  /* 0x000076320a137816 */ /* 0x001fc60000000013 */
[----:B------:R0:W-:Y:S01]  /*5010*/  STG.E.U16 desc[UR30][R20.64], R10 ;  /* 0x0000000a14007986 */ /* 0x0001e2000c10151e */
[----:B--2---:R-:W-:-:S03]  /*5020*/  PRMT R25, R7, 0x7632, R25 ;  /* 0x0000763207197816 */ /* 0x004fc60000000019 */
[----:B------:R1:W-:Y:S01]  /*5030*/  STG.E.U16 desc[UR30][R26.64], R19 ;  /* 0x000000131a007986 */ /* 0x0003e2000c10151e */
[----:B---3--:R-:W-:-:S03]  /*5040*/  PRMT R23, R6, 0x7632, R23 ;  /* 0x0000763206177816 */ /* 0x008fc60000000017 */
[----:B------:R2:W-:Y:S01]  /*5050*/  STG.E.U16 desc[UR30][R28.64], R11 ;  /* 0x0000000b1c007986 */ /* 0x0005e2000c10151e */
[----:B0-----:R-:W-:-:S05]  /*5060*/  PRMT R21, R11, 0x7632, R21 ;  /* 0x000076320b157816 */ /* 0x001fca0000000015 */
[----:B------:R0:W-:Y:S04]  /*5070*/  STG.E.U16 desc[UR30][R30.64], R21 ;  /* 0x000000151e007986 */ /* 0x0001e8000c10151e */
[----:B------:R3:W-:Y:S01]  /*5080*/  STG.E.U16 desc[UR30][R32.64], R4 ;  /* 0x0000000420007986 */ /* 0x0007e2000c10151e */
[----:B-1----:R-:W-:Y:S02]  /*5090*/  PRMT R27, R12, 0x7632, R27 ;  /* 0x000076320c1b7816 */ /* 0x002fe4000000001b */
[----:B--2---:R-:W-:Y:S01]  /*50a0*/  PRMT R29, R13, 0x7632, R29 ;  /* 0x000076320d1d7816 */ /* 0x004fe2000000001d */
[----:B------:R1:W-:Y:S04]  /*50b0*/  STG.E.U16 desc[UR30][R34.64], R8 ;  /* 0x0000000822007986 */ /* 0x0003e8000c10151e */
[----:B------:R2:W-:Y:S01]  /*50c0*/  STG.E.U16 desc[UR30][R40.64], R5 ;  /* 0x0000000528007986 */ /* 0x0005e2000c10151e */
[----:B0-----:R-:W-:-:S03]  /*50d0*/  PRMT R31, R14, 0x7632, R31 ;  /* 0x000076320e1f7816 */ /* 0x001fc6000000001f */
[----:B------:R-:W-:Y:S01]  /*50e0*/  STG.E.U16 desc[UR30][R42.64], R16 ;  /* 0x000000102a007986 */ /* 0x000fe2000c10151e */
[----:B---3--:R-:W-:-:S03]  /*50f0*/  PRMT R33, R15, 0x7632, R33 ;  /* 0x000076320f217816 */ /* 0x008fc60000000021 */
[----:B------:R-:W-:Y:S01]  /*5100*/  STG.E.U16 desc[UR30][R44.64], R6 ;  /* 0x000000062c007986 */ /* 0x000fe2000c10151e */
[----:B-1----:R-:W0:Y:S03]  /*5110*/  LDC.64 R8, c[0x0][0x3a0] ;  /* 0x0000e800ff087b82 */ /* 0x002e260000000a00 */
[----:B------:R-:W-:Y:S01]  /*5120*/  STG.E.U16 desc[UR30][R46.64], R23 ;  /* 0x000000172e007986 */ /* 0x000fe2000c10151e */
[----:B--2---:R-:W-:-:S03]  /*5130*/  SHF.L.U32 R5, R3, 0x2, RZ ;  /* 0x0000000203057819 */ /* 0x004fc600000006ff */
[----:B------:R-:W-:Y:S04]  /*5140*/  STG.E.U16 desc[UR30][R48.64], R7 ;  /* 0x0000000730007986 */ /* 0x000fe8000c10151e */
        /* <DEDUP_REMOVED lines=8> */
[----:B------:R-:W-:Y:S01]  /*51d0*/  STG.E.U16 desc[UR30][R66.64], R33 ;  /* 0x0000002142007986 */ /* 0x000fe2000c10151e */
[----:B------:R-:W-:Y:S06]  /*51e0*/  BAR.SYNC.DEFER_BLOCKING 0x0 ;  /* 0x0000000000007b1d */ /* 0x000fec0000010000 */
[----:B------:R0:W-:Y:S02]  /*51f0*/  STSM.16.M88 [R2], R39 ;  /* 0x0000002702007844 */ /* 0x0001e40000000000 */
[----:B------:R-:W-:Y:S01]  /*5200*/  BAR.SYNC.DEFER_BLOCKING 0x0 ;  /* 0x0000000000007b1d */ /* 0x000fe20000010000 */
[----:B0-----:R-:W-:-:S04]  /*5210*/  IADD3 R2, P2, P3, R5, UR6, R8 ;  /* 0x0000000605027c10 */ /* 0x001fc8000fb5e008 */
[----:B------:R-:W-:Y:S01]  /*5220*/  IADD3.X R3, PT, PT, R0, UR5, R9, P2, P3 ;  /* 0x0000000500037c10 */ /* 0x000fe200097e6409 */
[----:B------:R-:W0:Y:S04]  /*5230*/  LDSM.16.M88 R7, [R36+UR12] ;  /* 0x0000000c2407783b */ /* 0x000e280008000000 */
[----:B0-----:R0:W-:Y:S01]  /*5240*/  @!P1 STG.E desc[UR30][R2.64], R7 ;  /* 0x0000000702009986 */ /* 0x0011e2000c10191e */
[----:B------:R-:W-:Y:S06]  /*5250*/  BAR.SYNC.DEFER_BLOCKING 0x0 ;  /* 0x0000000000007b1d */ /* 0x000fec0000010000 */
[----:B------:R-:W-:Y:S05]  /*5260*/  @P0 BRA `(.L_x_20) ;  /* 0x0000000000a00947 */ /* 0x000fea0003800000 */
[----:B------:R-:W1:Y:S01]  /*5270*/  S2UR UR5, SR_CgaCtaId ;  /* 0x00000000000579c3 */ /* 0x000e620000008800 */
[----:B------:R-:W-:Y:S01]  /*5280*/  NOP ;  /* 0x0000000000007918 */ /* 0x000fe20000000000 */
[----:B------:R-:W-:Y:S01]  /*5290*/  UMOV UR4, 0x50 ;  /* 0x0000005000047882 */ /* 0x000fe20000000000 */
[----:B------:R-:W-:Y:S01]  /*52a0*/  IMAD.U32 R0, RZ, RZ, UR13 ;  /* 0x0000000dff007e24 */ /* 0x000fe2000f8e00ff */
[----:B0-----:R-:W-:Y:S02]  /*52b0*/  MOV R3, 0xf ;  /* 0x0000000f00037802 */ /* 0x001fe40000000f00 */
[----:B------:R-:W-:Y:S02]  /*52c0*/  MOV R7, 0x1 ;  /* 0x0000000100077802 */ /* 0x000fe40000000f00 */
[----:B------:R-:W-:-:S04]  /*52d0*/  LOP3.LUT R0, R0, 0xffff, RZ, 0xc0, !PT ;  /* 0x0000ffff00007812 */ /* 0x000fc800078ec0ff */
[----:B------:R-:W-:-:S05]  /*52e0*/  SHF.R.U32.HI R0, RZ, 0x5, R0 ;  /* 0x00000005ff007819 */ /* 0x000fca0000011600 */
[----:B------:R-:W-:Y:S01]  /*52f0*/  VIADD R2, R0, 0x10 ;  /* 0x0000001000027836 */ /* 0x000fe20000000000 */
[----:B------:R-:W-:Y:S01]  /*5300*/  SHF.L.U32 R0, R3, R0, RZ ;  /* 0x0000000003007219 */ /* 0x000fe200000006ff */
[----:B-1----:R-:W-:-:S03]  /*5310*/  ULEA UR6, UR5, UR4, 0x18 ;  /* 0x0000000405067291 */ /* 0x002fc6000f8ec0ff */
[----:B------:R-:W-:-:S04]  /*5320*/  SHF.L.U32 R3, R7, R2, RZ ;  /* 0x0000000207037219 */ /* 0x000fc800000006ff */
[----:B------:R-:W-:Y:S02]  /*5330*/  LOP3.LUT R0, R3, R0, RZ, 0xfc, !PT ;  /* 0x0000000003007212 */ /* 0x000fe400078efcff */
[----:B------:R-:W0:Y:S02]  /*5340*/  LDS R5, [UR6] ;  /* 0x00000006ff057984 */ /* 0x000e240008000800 */
[C---:B------:R-:W-:Y:S02]  /*5350*/  LOP3.LUT R2, R0.reuse, 0xffff, RZ, 0xc0, !PT ;  /* 0x0000ffff00027812 */ /* 0x040fe400078ec0ff */
[----:B0-----:R-:W-:-:S04]  /*5360*/  LOP3.LUT R3, R0, 0xffff, R5, 0x80, !PT ;  /* 0x0000ffff00037812 */ /* 0x001fc800078e8005 */
[----:B------:R-:W-:-:S13]  /*5370*/  ISETP.NE.AND P0, PT, R3, R2, PT ;  /* 0x000000020300720c */ /* 0x000fda0003f05270 */
[----:B------:R-:W-:Y:S05]  /*5380*/  @P0 BRA `(.L_x_21) ;  /* 0x0000000000500947 */ /* 0x000fea0003800000 */
[----:B------:R-:W-:Y:S02]  /*5390*/  SHF.R.U32.HI R5, RZ, 0x10, R5 ;  /* 0x00000010ff057819 */ /* 0x000fe40000011605 */
[----:B------:R-:W-:-:S04]  /*53a0*/  SHF.R.U32.HI R2, RZ, 0x10, R0 ;  /* 0x00000010ff027819 */ /* 0x000fc80000011600 */
[----:B------:R-:W-:-:S04]  /*53b0*/  LOP3.LUT R5, R5, R2, RZ, 0xc0, !PT ;  /* 0x0000000205057212 */ /* 0x000fc800078ec0ff */
[----:B------:R-:W-:-:S13]  /*53c0*/  ISETP.NE.AND P0, PT, R5, R2, PT ;  /* 0x000000020500720c */ /* 0x000fda0003f05270 */
[----:B------:R-:W-:Y:S05]  /*53d0*/  @P0 BRA `(.L_x_22) ;  /* 0x0000000000300947 */ /* 0x000fea0003800000 */
[----:B------:R-:W-:Y:S01]  /*53e0*/  R2UR UR4, R0 ;  /* 0x00000000000472ca */ /* 0x000fe200000e0000 */
[----:B------:R-:W-:Y:S01]  /*53f0*/  VOTEU.ANY UR5, UPT, PT ;  /* 0x0000000000057886 */ /* 0x000fe200038e0100 */
[----:B------:R-:W0:Y:S01]  /*5400*/  S2R R0, SR_LANEID ;  /* 0x0000000000007919 */ /* 0x000e220000000000 */
[----:B------:R-:W-:-:S10]  /*5410*/  UFLO.U32 UR5, UR5 ;  /* 0x00000005000572bd */ /* 0x000fd400080e0000 */
[----:B------:R-:W-:-:S06]  /*5420*/  ULOP3.LUT UR4, URZ, UR4, URZ, 0x33, !UPT ;  /* 0x00000004ff047292 */ /* 0x000fcc000f8e33ff */
[----:B------:R-:W-:-:S04]  /*5430*/  MOV R2, UR4 ;  /* 0x0000000400027c02 */ /* 0x000fc80008000f00 */
[----:B------:R-:W1:Y:S02]  /*5440*/  REDUX UR7, R2 ;  /* 0x00000000020773c4 */ /* 0x000e640000000000 */
[----:B------:R2:W-:Y:S01]  /*5450*/  UTCATOMSWS.AND URZ, UR4 ;  /* 0x0000000400ff79e3 */ /* 0x0005e20008000000 */
[----:B0-----:R-:W-:Y:S02]  /*5460*/  ISETP.EQ.U32.AND P0, PT, R0, UR5, PT ;  /* 0x0000000500007c0c */ /* 0x001fe4000bf02070 */
[----:B-1----:R-:W-:-:S11]  /*5470*/  MOV R0, UR7 ;  /* 0x0000000700007c02 */ /* 0x002fd60008000f00 */
[----:B------:R2:W-:Y:S01]  /*5480*/  @P0 ATOMS.AND RZ, [UR6], R0 ;  /* 0x00000000ffff098c */ /* 0x0005e2000a800006 */
[----:B------:R-:W-:Y:S05]  /*5490*/  BRA `(.L_x_20) ;  /* 0x0000000000147947 */ /* 0x000fea0003800000 */
.L_x_22:
[----:B------:R-:W-:-:S07]  /*54a0*/  MOV R2, 0x54c0 ;  /* 0x000054c000027802 */ /* 0x000fce0000000f00 */
[----:B------:R-:W-:Y:S05]  /*54b0*/  CALL.REL.NOINC `($__internal_0_$__cuda_sm10x_tcgen05_guardrail_trap_col_being_dealloced_not_returned_by_alloc) ;  /* 0x0000000000447944 */ /* 0x000fea0003c00000 */
[----:B------:R-:W-:Y:S05]  /*54c0*/  BRA `(.L_x_20) ;  /* 0x0000000000087947 */ /* 0x000fea0003800000 */
.L_x_21:
[----:B------:R-:W-:-:S07]  /*54d0*/  MOV R2, 0x54f0 ;  /* 0x000054f000027802 */ /* 0x000fce0000000f00 */
[----:B------:R-:W-:Y:S05]  /*54e0*/  CALL.REL.NOINC `($__internal_2_$__cuda_sm10x_tcgen05_guardrail_trap_unallocated_columns_being_dealloced) ;  /* 0x0000000000507944 */ /* 0x000fea0003c00000 */
.L_x_20:
[----:B------:R-:W-:Y:S01]  /*54f0*/  NOP ;  /* 0x0000000000007918 */ /* 0x000fe20000000000 */
[----:B--2---:R-:W-:Y:S05]  /*5500*/  EXIT ;  /* 0x000000000000794d */ /* 0x004fea0003800000 */
.L_x_8:
[----:B------:R-:W1:Y:S02]  /*5510*/  SYNCS.PHASECHK.TRANS64.TRYWAIT P4, [UR12+0x5000], RZ ;  /* 0x005000ffff0075a7 */ /* 0x000e64000808110c */
[----:B-1----:R-:W-:Y:S05]  /*5520*/  @!P4 BRA `(.L_x_8) ;  /* 0xfffffffc00f8c947 */ /* 0x002fea000383ffff */
[----:B------:R-:W-:Y:S05]  /*5530*/  BRA `(.L_x_7) ;  /* 0xffffffc000ec7947 */ /* 0x000fea000383ffff */
.L_x_14:
[----:B------:R-:W2:Y:S02]  /*5540*/  SYNCS.PHASECHK.TRANS64.TRYWAIT P2, [UR12+0x7010], RZ ;  /* 0x007010ffff0075a7 */ /* 0x000ea4000804110c */
[----:B--2---:R-:W-:Y:S05]  /*5550*/  @!P2 BRA `(.L_x_14) ;  /* 0xfffffffc00f8a947 */ /* 0x004fea000383ffff */
[----:B------:R-:W-:Y:S05]  /*5560*/  BRA `(.L_x_23) ;  /* 0xffffffd800687947 */ /* 0x000fea000383ffff */
.L_x_15:
[----:B------:R-:W2:Y:S02]  /*5570*/  SYNCS.PHASECHK.TRANS64.TRYWAIT P2, [UR17], R22 ;  /* 0x00000016ff0075a7 */ /* 0x000ea40008041111 */
[----:B--2---:R-:W-:Y:S05]  /*5580*/  @!P2 BRA `(.L_x_15) ;  /* 0xfffffffc00f8a947 */ /* 0x004fea000383ffff */
[----:B------:R-:W-:Y:S05]  /*5590*/  BRA `(.L_x_24) ;  /* 0xffffffe000087947 */ /* 0x000fea000383ffff */
.L_x_19:
[----:B------:R-:W0:Y:S02]  /*55a0*/  SYNCS.PHASECHK.TRANS64.TRYWAIT P2, [UR17], R4 ;  /* 0x00000004ff0075a7 */ /* 0x000e240008041111 */
[----:B0-----:R-:W-:Y:S05]  /*55b0*/  @!P2 BRA `(.L_x_19) ;  /* 0xfffffffc00f8a947 */ /* 0x001fea000383ffff */
[----:B------:R-:W-:Y:S05]  /*55c0*/  BRA `(.L_x_18) ;  /* 0xffffffe400bc7947 */ /* 0x000fea000383ffff */
        .weak           $__internal_0_$__cuda_sm10x_tcgen05_guardrail_trap_col_being_dealloced_not_returned_by_alloc
        .type           $__internal_0_$__cuda_sm10x_tcgen05_guardrail_trap_col_being_dealloced_not_returned_by_alloc,@function
        .size           $__internal_0_$__cuda_sm10x_tcgen05_guardrail_trap_col_being_dealloced_not_returned_by_alloc,($__internal_1_$__cuda_sm10x_tcgen05_guardrail_trap_phase_invalid_during_alloc - $__internal_0_$__cuda_sm10x_tcgen05_guardrail_trap_col_being_dealloced_not_returned_by_alloc)
$__internal_0_$__cuda_sm10x_tcgen05_guardrail_trap_col_being_dealloced_not_returned_by_alloc:
[----:B------:R-:W-:Y:S05]  /*55d0*/  BPT.TRAP 0x1 ;  /* 0x000000040000795c */ /* 0x000fea0000300000 */
[----:B------:R-:W-:-:S04]  /*55e0*/  IMAD.MOV.U32 R3, RZ, RZ, 0x0 ;  /* 0x00000000ff037424 */ /* 0x000fc800078e00ff */
[----:B------:R-:W-:Y:S05]  /*55f0*/  RET.REL.NODEC R2 `(attn_fwd) ;  /* 0xffffffa802807950 */ /* 0x000fea0003c3ffff */
        .weak           $__internal_1_$__cuda_sm10x_tcgen05_guardrail_trap_phase_invalid_during_alloc
        .type           $__internal_1_$__cuda_sm10x_tcgen05_guardrail_trap_phase_invalid_during_alloc,@function
        .size           $__internal_1_$__cuda_sm10x_tcgen05_guardrail_trap_phase_invalid_during_alloc,($__internal_2_$__cuda_sm10x_tcgen05_guardrail_trap_unallocated_columns_being_dealloced - $__internal_1_$__cuda_sm10x_tcgen05_guardrail_trap_phase_invalid_during_alloc)
$__internal_1_$__cuda_sm10x_tcgen05_guardrail_trap_phase_invalid_during_alloc:
[----:B------:R-:W-:Y:S05]  /*5600*/  BPT.TRAP 0x1 ;  /* 0x000000040000795c */ /* 0x000fea0000300000 */
[----:B------:R-:W-:-:S04]  /*5610*/  HFMA2 R3, -RZ, RZ, 0, 0 ;  /* 0x00000000ff037431 */ /* 0x000fc800000001ff */
[----:B------:R-:W-:Y:S05]  /*5620*/  RET.REL.NODEC R2 `(attn_fwd) ;  /* 0xffffffa802747950 */ /* 0x000fea0003c3ffff */
        .weak           $__internal_2_$__cuda_sm10x_tcgen05_guardrail_trap_unallocated_columns_being_dealloced
        .type           $__internal_2_$__cuda_sm10x_tcgen05_guardrail_trap_unallocated_columns_being_dealloced,@function
        .size           $__internal_2_$__cuda_sm10x_tcgen05_guardrail_trap_unallocated_columns_being_dealloced,(.L_x_28 - $__internal_2_$__cuda_sm10x_tcgen05_guardrail_trap_unallocated_columns_being_dealloced)
$__internal_2_$__cuda_sm10x_tcgen05_guardrail_trap_unallocated_columns_being_dealloced:
[----:B------:R-:W-:Y:S05]  /*5630*/  BPT.TRAP 0x1 ;  /* 0x000000040000795c */ /* 0x000fea0000300000 */
[----:B------:R-:W-:-:S04]  /*5640*/  MOV R3, 0x0 ;  /* 0x0000000000037802 */ /* 0x000fc80000000f00 */
[----:B------:R-:W-:Y:S05]  /*5650*/  RET.REL.NODEC R2 `(attn_fwd) ;  /* 0xffffffa802687950 */ /* 0x000fea0003c3ffff */
.L_x_25:
[----:B------:R-:W-:-:S00]  /*5660*/  BRA `(.L_x_25) ;  /* 0xfffffffc00fc7947 */ /* 0x000fc0000383ffff */
[----:B------:R-:W-:-:S00]  /*5670*/  NOP ;  /* 0x0000000000007918 */ /* 0x000fc00000000000 */
        /* <DEDUP_REMOVED lines=8> */
.L_x_28:


//--------------------- .nv.global.init           --------------------------
	.section	.nv.global.init,"aw",@progbits
.nv.global.init:
	.type		_$_str,@object
	.size		_$_str,(.L_3 - _$_str)
_$_str:
        /*0000*/ 	.byte	0x5f, 0x5f, 0x43, 0x55, 0x44, 0x41, 0x5f, 0x46, 0x54, 0x5a, 0x00
.L_3:


//--------------------- .nv.shared.attn_fwd       --------------------------
	.section	.nv.shared.attn_fwd,"aw",@nobits
	.sectionflags	@""
	.align	16
	.zero		1024


//--------------------- .nv.shared.reserved.0     --------------------------
	.section	.nv.shared.reserved.0,"aw",@nobits
	.align	8
	.weak		__nv_reservedSMEM_offset_0_alias
	.size		__nv_reservedSMEM_offset_0_alias, 0, 64
	.other		__nv_reservedSMEM_offset_0_alias,@"STO_CUDA_RESERVED_SHARED STV_DEFAULT"
__nv_reservedSMEM_offset_0_alias:
	.zero		0
.nv.shared.reserved.0:
	.zero		64
	.weak		__nv_reservedSMEM_allocation_phase
	.type		__nv_reservedSMEM_allocation_phase,@object
	.size		__nv_reservedSMEM_allocation_phase,(.L_0 - __nv_reservedSMEM_allocation_phase)
__nv_reservedSMEM_allocation_phase:
	.zero		1
.L_0:
	.zero		7
	.weak		__nv_reservedSMEM_devtool_atexit_pc
	.type		__nv_reservedSMEM_devtool_atexit_pc,@object
	.size		__nv_reservedSMEM_devtool_atexit_pc,(__nv_reservedSMEM_allocation_mask - __nv_reservedSMEM_devtool_atexit_pc)
__nv_reservedSMEM_devtool_atexit_pc:
	.zero		8
	.weak		__nv_reservedSMEM_allocation_mask
	.type		__nv_reservedSMEM_allocation_mask,@object
	.size		__nv_reservedSMEM_allocation_mask,(.L_2 - __nv_reservedSMEM_allocation_mask)
__nv_reservedSMEM_allocation_mask:
	.zero		4
.L_2:


//--------------------- .nv.constant0.attn_fwd    --------------------------
	.section	.nv.constant0.attn_fwd,"a",@progbits
	.sectionflags	@""
	.align	4
.nv.constant0.attn_fwd:
	.zero		1032


//--------------------- SYMBOLS --------------------------

	.type		.nv.reservedSmem.offset0,@object
	.size		.nv.reservedSmem.offset0,0x4
	.type		.nv.reservedSmem.cap,@object
	.size		.nv.reservedSmem.cap,0x4
